//
// Generated by NVIDIA NVVM Compiler
//
// Compiler Build ID: CL-36424714
// Cuda compilation tools, release 13.0, V13.0.88
// Based on NVVM 20.0.0
//

.version 9.0
.target sm_100
.address_size 64

	// .globl	_Z12ising_kernelPiS_Pdi
// _ZZ12ising_kernelPiS_PdiE8shared_w has been demoted
// _ZZ12ising_kernelPiS_PdiE8shared_G has been demoted

.visible .entry _Z12ising_kernelPiS_Pdi(
	.param .u64 .ptr .align 1 _Z12ising_kernelPiS_Pdi_param_0,
	.param .u64 .ptr .align 1 _Z12ising_kernelPiS_Pdi_param_1,
	.param .u64 .ptr .align 1 _Z12ising_kernelPiS_Pdi_param_2,
	.param .u32 _Z12ising_kernelPiS_Pdi_param_3
)
{
	.reg .pred 	%p<16>;
	.reg .b32 	%r<226>;
	.reg .b64 	%rd<95>;
	.reg .b64 	%fd<102>;
	// demoted variable
	.shared .align 8 .b8 _ZZ12ising_kernelPiS_PdiE8shared_w[200];
	// demoted variable
	.shared .align 4 .b8 _ZZ12ising_kernelPiS_PdiE8shared_G[576];
	ld.param.u64 	%rd3, [_Z12ising_kernelPiS_Pdi_param_0];
	ld.param.u64 	%rd4, [_Z12ising_kernelPiS_Pdi_param_1];
	ld.param.u64 	%rd5, [_Z12ising_kernelPiS_Pdi_param_2];
	ld.param.u32 	%r31, [_Z12ising_kernelPiS_Pdi_param_3];
	cvta.to.global.u64 	%rd1, %rd4;
	cvta.to.global.u64 	%rd2, %rd3;
	cvta.to.global.u64 	%rd6, %rd5;
	ld.global.f64 	%fd2, [%rd6];
	st.shared.f64 	[_ZZ12ising_kernelPiS_PdiE8shared_w], %fd2;
	ld.global.f64 	%fd3, [%rd6+8];
	st.shared.f64 	[_ZZ12ising_kernelPiS_PdiE8shared_w+8], %fd3;
	ld.global.f64 	%fd4, [%rd6+16];
	st.shared.f64 	[_ZZ12ising_kernelPiS_PdiE8shared_w+16], %fd4;
	ld.global.f64 	%fd5, [%rd6+24];
	st.shared.f64 	[_ZZ12ising_kernelPiS_PdiE8shared_w+24], %fd5;
	ld.global.f64 	%fd6, [%rd6+32];
	st.shared.f64 	[_ZZ12ising_kernelPiS_PdiE8shared_w+32], %fd6;
	ld.global.f64 	%fd7, [%rd6+40];
	st.shared.f64 	[_ZZ12ising_kernelPiS_PdiE8shared_w+40], %fd7;
	ld.global.f64 	%fd8, [%rd6+48];
	st.shared.f64 	[_ZZ12ising_kernelPiS_PdiE8shared_w+48], %fd8;
	ld.global.f64 	%fd9, [%rd6+56];
	st.shared.f64 	[_ZZ12ising_kernelPiS_PdiE8shared_w+56], %fd9;
	ld.global.f64 	%fd10, [%rd6+64];
	st.shared.f64 	[_ZZ12ising_kernelPiS_PdiE8shared_w+64], %fd10;
	ld.global.f64 	%fd11, [%rd6+72];
	st.shared.f64 	[_ZZ12ising_kernelPiS_PdiE8shared_w+72], %fd11;
	ld.global.f64 	%fd12, [%rd6+80];
	st.shared.f64 	[_ZZ12ising_kernelPiS_PdiE8shared_w+80], %fd12;
	ld.global.f64 	%fd13, [%rd6+88];
	st.shared.f64 	[_ZZ12ising_kernelPiS_PdiE8shared_w+88], %fd13;
	ld.global.f64 	%fd14, [%rd6+96];
	st.shared.f64 	[_ZZ12ising_kernelPiS_PdiE8shared_w+96], %fd14;
	ld.global.f64 	%fd15, [%rd6+104];
	st.shared.f64 	[_ZZ12ising_kernelPiS_PdiE8shared_w+104], %fd15;
	ld.global.f64 	%fd16, [%rd6+112];
	st.shared.f64 	[_ZZ12ising_kernelPiS_PdiE8shared_w+112], %fd16;
	ld.global.f64 	%fd17, [%rd6+120];
	st.shared.f64 	[_ZZ12ising_kernelPiS_PdiE8shared_w+120], %fd17;
	ld.global.f64 	%fd18, [%rd6+128];
	st.shared.f64 	[_ZZ12ising_kernelPiS_PdiE8shared_w+128], %fd18;
	ld.global.f64 	%fd19, [%rd6+136];
	st.shared.f64 	[_ZZ12ising_kernelPiS_PdiE8shared_w+136], %fd19;
	ld.global.f64 	%fd20, [%rd6+144];
	st.shared.f64 	[_ZZ12ising_kernelPiS_PdiE8shared_w+144], %fd20;
	ld.global.f64 	%fd21, [%rd6+152];
	st.shared.f64 	[_ZZ12ising_kernelPiS_PdiE8shared_w+152], %fd21;
	ld.global.f64 	%fd22, [%rd6+160];
	st.shared.f64 	[_ZZ12ising_kernelPiS_PdiE8shared_w+160], %fd22;
	ld.global.f64 	%fd23, [%rd6+168];
	st.shared.f64 	[_ZZ12ising_kernelPiS_PdiE8shared_w+168], %fd23;
	ld.global.f64 	%fd24, [%rd6+176];
	st.shared.f64 	[_ZZ12ising_kernelPiS_PdiE8shared_w+176], %fd24;
	ld.global.f64 	%fd25, [%rd6+184];
	st.shared.f64 	[_ZZ12ising_kernelPiS_PdiE8shared_w+184], %fd25;
	ld.global.f64 	%fd26, [%rd6+192];
	st.shared.f64 	[_ZZ12ising_kernelPiS_PdiE8shared_w+192], %fd26;
	mov.u32 	%r1, %tid.x;
	mov.u32 	%r2, %tid.y;
	and.b32  	%r32, %r31, 63;
	setp.ne.s32 	%p1, %r32, 0;
	@%p1 bra 	$L__BB0_2;
	shr.s32 	%r220, %r31, 6;
	bra.uni 	$L__BB0_3;
$L__BB0_2:
	shr.s32 	%r33, %r31, 31;
	shr.u32 	%r34, %r33, 26;
	add.s32 	%r35, %r31, %r34;
	shr.s32 	%r36, %r35, 6;
	add.s32 	%r220, %r36, 1;
$L__BB0_3:
	setp.lt.s32 	%p2, %r220, 1;
	@%p2 bra 	$L__BB0_30;
	mov.u32 	%r38, %ctaid.y;
	mov.u32 	%r39, %ntid.y;
	mul.lo.s32 	%r40, %r1, 12;
	add.s32 	%r41, %r40, %r2;
	shl.b32 	%r42, %r41, 2;
	mov.u32 	%r43, _ZZ12ising_kernelPiS_PdiE8shared_G;
	add.s32 	%r44, %r42, %r43;
	add.s32 	%r6, %r44, 96;
	shl.b32 	%r45, %r40, 2;
	add.s32 	%r7, %r43, %r45;
	mad.lo.s32 	%r9, %r39, %r38, %r2;
	add.s32 	%r46, %r9, %r31;
	add.s32 	%r8, %r46, 2;
	mov.u32 	%r47, %ctaid.x;
	mov.u32 	%r48, %ntid.x;
	mad.lo.s32 	%r10, %r48, %r47, %r1;
	mov.b32 	%r221, 0;
$L__BB0_5:
	neg.s32 	%r225, %r220;
	add.s32 	%r222, %r9, 2;
	shl.b32 	%r49, %r221, 6;
	add.s32 	%r14, %r10, %r49;
	add.s32 	%r50, %r14, %r31;
	rem.u32 	%r51, %r50, %r31;
	mul.lo.s32 	%r15, %r51, %r31;
	add.s32 	%r16, %r50, 2;
	add.s32 	%r17, %r50, -2;
	add.s32 	%r18, %r50, 1;
	mad.lo.s32 	%r223, %r14, %r31, %r9;
	rem.u32 	%r112, %r16, %r31;
	rem.u32 	%r174, %r17, %r31;
	mov.u32 	%r224, %r8;
$L__BB0_6:
	add.s32 	%r52, %r224, -2;
	rem.u32 	%r24, %r52, %r31;
	add.s32 	%r53, %r15, %r24;
	mul.wide.u32 	%rd7, %r53, 4;
	add.s64 	%rd8, %rd2, %rd7;
	ld.global.u32 	%r54, [%rd8];
	st.shared.u32 	[%r6+8], %r54;
	setp.eq.s32 	%p3, %r1, 7;
	@%p3 bra 	$L__BB0_13;
	setp.ne.s32 	%p4, %r1, 0;
	@%p4 bra 	$L__BB0_18;
	setp.eq.s32 	%p7, %r2, 0;
	@%p7 bra 	$L__BB0_11;
	setp.ne.s32 	%p8, %r2, 7;
	@%p8 bra 	$L__BB0_12;
	add.s32 	%r115, %r224, -1;
	rem.u32 	%r116, %r115, %r31;
	add.s32 	%r117, %r15, %r116;
	mul.wide.u32 	%rd45, %r117, 4;
	add.s64 	%rd46, %rd2, %rd45;
	ld.global.u32 	%r118, [%rd46];
	st.shared.u32 	[_ZZ12ising_kernelPiS_PdiE8shared_G+136], %r118;
	rem.u32 	%r119, %r224, %r31;
	add.s32 	%r120, %r15, %r119;
	mul.wide.u32 	%rd47, %r120, 4;
	add.s64 	%rd48, %rd2, %rd47;
	ld.global.u32 	%r121, [%rd48];
	st.shared.u32 	[_ZZ12ising_kernelPiS_PdiE8shared_G+140], %r121;
	add.s32 	%r122, %r18, -2;
	rem.u32 	%r123, %r122, %r31;
	mul.lo.s32 	%r124, %r123, %r31;
	add.s32 	%r125, %r124, %r24;
	mul.wide.u32 	%rd49, %r125, 4;
	add.s64 	%rd50, %rd2, %rd49;
	ld.global.u32 	%r126, [%rd50];
	st.shared.u32 	[_ZZ12ising_kernelPiS_PdiE8shared_G+84], %r126;
	add.s32 	%r127, %r124, %r116;
	mul.wide.u32 	%rd51, %r127, 4;
	add.s64 	%rd52, %rd2, %rd51;
	ld.global.u32 	%r128, [%rd52];
	st.shared.u32 	[_ZZ12ising_kernelPiS_PdiE8shared_G+88], %r128;
	add.s32 	%r129, %r124, %r119;
	mul.wide.u32 	%rd53, %r129, 4;
	add.s64 	%rd54, %rd2, %rd53;
	ld.global.u32 	%r130, [%rd54];
	st.shared.u32 	[_ZZ12ising_kernelPiS_PdiE8shared_G+92], %r130;
	add.s32 	%r131, %r18, -3;
	rem.u32 	%r132, %r131, %r31;
	mul.lo.s32 	%r133, %r132, %r31;
	add.s32 	%r134, %r133, %r24;
	mul.wide.u32 	%rd55, %r134, 4;
	add.s64 	%rd56, %rd2, %rd55;
	ld.global.u32 	%r135, [%rd56];
	st.shared.u32 	[_ZZ12ising_kernelPiS_PdiE8shared_G+36], %r135;
	add.s32 	%r136, %r133, %r116;
	mul.wide.u32 	%rd57, %r136, 4;
	add.s64 	%rd58, %rd2, %rd57;
	ld.global.u32 	%r137, [%rd58];
	st.shared.u32 	[_ZZ12ising_kernelPiS_PdiE8shared_G+40], %r137;
	add.s32 	%r138, %r133, %r119;
	mul.wide.u32 	%rd59, %r138, 4;
	add.s64 	%rd60, %rd2, %rd59;
	ld.global.u32 	%r139, [%rd60];
	st.shared.u32 	[_ZZ12ising_kernelPiS_PdiE8shared_G+44], %r139;
	bra.uni 	$L__BB0_22;
$L__BB0_11:
	add.s32 	%r140, %r224, -3;
	rem.u32 	%r141, %r140, %r31;
	add.s32 	%r142, %r15, %r141;
	mul.wide.u32 	%rd61, %r142, 4;
	add.s64 	%rd62, %rd2, %rd61;
	ld.global.u32 	%r143, [%rd62];
	st.shared.u32 	[_ZZ12ising_kernelPiS_PdiE8shared_G+100], %r143;
	add.s32 	%r144, %r224, -4;
	rem.u32 	%r145, %r144, %r31;
	add.s32 	%r146, %r15, %r145;
	mul.wide.u32 	%rd63, %r146, 4;
	add.s64 	%rd64, %rd2, %rd63;
	ld.global.u32 	%r147, [%rd64];
	st.shared.u32 	[_ZZ12ising_kernelPiS_PdiE8shared_G+96], %r147;
	add.s32 	%r148, %r18, -2;
	rem.u32 	%r149, %r148, %r31;
	mul.lo.s32 	%r150, %r149, %r31;
	add.s32 	%r151, %r150, %r24;
	mul.wide.u32 	%rd65, %r151, 4;
	add.s64 	%rd66, %rd2, %rd65;
	ld.global.u32 	%r152, [%rd66];
	st.shared.u32 	[_ZZ12ising_kernelPiS_PdiE8shared_G+56], %r152;
	add.s32 	%r153, %r150, %r141;
	mul.wide.u32 	%rd67, %r153, 4;
	add.s64 	%rd68, %rd2, %rd67;
	ld.global.u32 	%r154, [%rd68];
	st.shared.u32 	[_ZZ12ising_kernelPiS_PdiE8shared_G+52], %r154;
	add.s32 	%r155, %r150, %r145;
	mul.wide.u32 	%rd69, %r155, 4;
	add.s64 	%rd70, %rd2, %rd69;
	ld.global.u32 	%r156, [%rd70];
	st.shared.u32 	[_ZZ12ising_kernelPiS_PdiE8shared_G+48], %r156;
	add.s32 	%r157, %r18, -3;
	rem.u32 	%r158, %r157, %r31;
	mul.lo.s32 	%r159, %r158, %r31;
	add.s32 	%r160, %r159, %r24;
	mul.wide.u32 	%rd71, %r160, 4;
	add.s64 	%rd72, %rd2, %rd71;
	ld.global.u32 	%r161, [%rd72];
	st.shared.u32 	[_ZZ12ising_kernelPiS_PdiE8shared_G+8], %r161;
	add.s32 	%r162, %r159, %r141;
	mul.wide.u32 	%rd73, %r162, 4;
	add.s64 	%rd74, %rd2, %rd73;
	ld.global.u32 	%r163, [%rd74];
	st.shared.u32 	[_ZZ12ising_kernelPiS_PdiE8shared_G+4], %r163;
	add.s32 	%r164, %r159, %r145;
	mul.wide.u32 	%rd75, %r164, 4;
	add.s64 	%rd76, %rd2, %rd75;
	ld.global.u32 	%r165, [%rd76];
	st.shared.u32 	[_ZZ12ising_kernelPiS_PdiE8shared_G], %r165;
	bra.uni 	$L__BB0_22;
$L__BB0_12:
	add.s32 	%r166, %r14, %r31;
	add.s32 	%r167, %r166, -1;
	rem.u32 	%r168, %r167, %r31;
	mad.lo.s32 	%r169, %r168, %r31, %r24;
	mul.wide.u32 	%rd77, %r169, 4;
	add.s64 	%rd78, %rd2, %rd77;
	ld.global.u32 	%r170, [%rd78];
	shl.b32 	%r171, %r2, 2;
	mov.u32 	%r172, _ZZ12ising_kernelPiS_PdiE8shared_G;
	add.s32 	%r173, %r172, %r171;
	st.shared.u32 	[%r173+56], %r170;
	mad.lo.s32 	%r175, %r174, %r31, %r24;
	mul.wide.u32 	%rd79, %r175, 4;
	add.s64 	%rd80, %rd2, %rd79;
	ld.global.u32 	%r176, [%rd80];
	st.shared.u32 	[%r173+8], %r176;
	bra.uni 	$L__BB0_22;
$L__BB0_13:
	setp.eq.s32 	%p5, %r2, 0;
	@%p5 bra 	$L__BB0_16;
	setp.ne.s32 	%p6, %r2, 7;
	@%p6 bra 	$L__BB0_17;
	add.s32 	%r55, %r224, -1;
	rem.u32 	%r56, %r55, %r31;
	add.s32 	%r57, %r15, %r56;
	mul.wide.u32 	%rd9, %r57, 4;
	add.s64 	%rd10, %rd2, %rd9;
	ld.global.u32 	%r58, [%rd10];
	st.shared.u32 	[_ZZ12ising_kernelPiS_PdiE8shared_G+472], %r58;
	rem.u32 	%r59, %r224, %r31;
	add.s32 	%r60, %r15, %r59;
	mul.wide.u32 	%rd11, %r60, 4;
	add.s64 	%rd12, %rd2, %rd11;
	ld.global.u32 	%r61, [%rd12];
	st.shared.u32 	[_ZZ12ising_kernelPiS_PdiE8shared_G+476], %r61;
	rem.u32 	%r62, %r18, %r31;
	mul.lo.s32 	%r63, %r62, %r31;
	add.s32 	%r64, %r63, %r24;
	mul.wide.u32 	%rd13, %r64, 4;
	add.s64 	%rd14, %rd2, %rd13;
	ld.global.u32 	%r65, [%rd14];
	st.shared.u32 	[_ZZ12ising_kernelPiS_PdiE8shared_G+516], %r65;
	add.s32 	%r66, %r63, %r56;
	mul.wide.u32 	%rd15, %r66, 4;
	add.s64 	%rd16, %rd2, %rd15;
	ld.global.u32 	%r67, [%rd16];
	st.shared.u32 	[_ZZ12ising_kernelPiS_PdiE8shared_G+520], %r67;
	add.s32 	%r68, %r63, %r59;
	mul.wide.u32 	%rd17, %r68, 4;
	add.s64 	%rd18, %rd2, %rd17;
	ld.global.u32 	%r69, [%rd18];
	st.shared.u32 	[_ZZ12ising_kernelPiS_PdiE8shared_G+524], %r69;
	add.s32 	%r70, %r18, 1;
	rem.u32 	%r71, %r70, %r31;
	mul.lo.s32 	%r72, %r71, %r31;
	add.s32 	%r73, %r72, %r24;
	mul.wide.u32 	%rd19, %r73, 4;
	add.s64 	%rd20, %rd2, %rd19;
	ld.global.u32 	%r74, [%rd20];
	st.shared.u32 	[_ZZ12ising_kernelPiS_PdiE8shared_G+564], %r74;
	add.s32 	%r75, %r72, %r56;
	mul.wide.u32 	%rd21, %r75, 4;
	add.s64 	%rd22, %rd2, %rd21;
	ld.global.u32 	%r76, [%rd22];
	st.shared.u32 	[_ZZ12ising_kernelPiS_PdiE8shared_G+568], %r76;
	add.s32 	%r77, %r72, %r59;
	mul.wide.u32 	%rd23, %r77, 4;
	add.s64 	%rd24, %rd2, %rd23;
	ld.global.u32 	%r78, [%rd24];
	st.shared.u32 	[_ZZ12ising_kernelPiS_PdiE8shared_G+572], %r78;
	bra.uni 	$L__BB0_22;
$L__BB0_16:
	add.s32 	%r79, %r224, -3;
	rem.u32 	%r80, %r79, %r31;
	add.s32 	%r81, %r15, %r80;
	mul.wide.u32 	%rd25, %r81, 4;
	add.s64 	%rd26, %rd2, %rd25;
	ld.global.u32 	%r82, [%rd26];
	st.shared.u32 	[_ZZ12ising_kernelPiS_PdiE8shared_G+436], %r82;
	add.s32 	%r83, %r224, -4;
	rem.u32 	%r84, %r83, %r31;
	add.s32 	%r85, %r15, %r84;
	mul.wide.u32 	%rd27, %r85, 4;
	add.s64 	%rd28, %rd2, %rd27;
	ld.global.u32 	%r86, [%rd28];
	st.shared.u32 	[_ZZ12ising_kernelPiS_PdiE8shared_G+432], %r86;
	rem.u32 	%r87, %r18, %r31;
	mul.lo.s32 	%r88, %r87, %r31;
	add.s32 	%r89, %r88, %r24;
	mul.wide.u32 	%rd29, %r89, 4;
	add.s64 	%rd30, %rd2, %rd29;
	ld.global.u32 	%r90, [%rd30];
	st.shared.u32 	[_ZZ12ising_kernelPiS_PdiE8shared_G+488], %r90;
	add.s32 	%r91, %r88, %r80;
	mul.wide.u32 	%rd31, %r91, 4;
	add.s64 	%rd32, %rd2, %rd31;
	ld.global.u32 	%r92, [%rd32];
	st.shared.u32 	[_ZZ12ising_kernelPiS_PdiE8shared_G+484], %r92;
	add.s32 	%r93, %r88, %r84;
	mul.wide.u32 	%rd33, %r93, 4;
	add.s64 	%rd34, %rd2, %rd33;
	ld.global.u32 	%r94, [%rd34];
	st.shared.u32 	[_ZZ12ising_kernelPiS_PdiE8shared_G+480], %r94;
	add.s32 	%r95, %r18, 1;
	rem.u32 	%r96, %r95, %r31;
	mul.lo.s32 	%r97, %r96, %r31;
	add.s32 	%r98, %r97, %r24;
	mul.wide.u32 	%rd35, %r98, 4;
	add.s64 	%rd36, %rd2, %rd35;
	ld.global.u32 	%r99, [%rd36];
	st.shared.u32 	[_ZZ12ising_kernelPiS_PdiE8shared_G+536], %r99;
	add.s32 	%r100, %r97, %r80;
	mul.wide.u32 	%rd37, %r100, 4;
	add.s64 	%rd38, %rd2, %rd37;
	ld.global.u32 	%r101, [%rd38];
	st.shared.u32 	[_ZZ12ising_kernelPiS_PdiE8shared_G+532], %r101;
	add.s32 	%r102, %r97, %r84;
	mul.wide.u32 	%rd39, %r102, 4;
	add.s64 	%rd40, %rd2, %rd39;
	ld.global.u32 	%r103, [%rd40];
	st.shared.u32 	[_ZZ12ising_kernelPiS_PdiE8shared_G+528], %r103;
	bra.uni 	$L__BB0_22;
$L__BB0_17:
	add.s32 	%r104, %r14, %r31;
	add.s32 	%r105, %r104, 1;
	rem.u32 	%r106, %r105, %r31;
	mad.lo.s32 	%r107, %r106, %r31, %r24;
	mul.wide.u32 	%rd41, %r107, 4;
	add.s64 	%rd42, %rd2, %rd41;
	ld.global.u32 	%r108, [%rd42];
	shl.b32 	%r109, %r2, 2;
	mov.u32 	%r110, _ZZ12ising_kernelPiS_PdiE8shared_G;
	add.s32 	%r111, %r110, %r109;
	st.shared.u32 	[%r111+488], %r108;
	mad.lo.s32 	%r113, %r112, %r31, %r24;
	mul.wide.u32 	%rd43, %r113, 4;
	add.s64 	%rd44, %rd2, %rd43;
	ld.global.u32 	%r114, [%rd44];
	st.shared.u32 	[%r111+536], %r114;
	bra.uni 	$L__BB0_22;
$L__BB0_18:
	setp.eq.s32 	%p9, %r2, 7;
	@%p9 bra 	$L__BB0_21;
	setp.ne.s32 	%p10, %r2, 0;
	@%p10 bra 	$L__BB0_22;
	add.s32 	%r184, %r224, -3;
	rem.u32 	%r185, %r184, %r31;
	add.s32 	%r186, %r185, %r15;
	mul.wide.u32 	%rd85, %r186, 4;
	add.s64 	%rd86, %rd2, %rd85;
	ld.global.u32 	%r187, [%rd86];
	st.shared.u32 	[%r7+100], %r187;
	add.s32 	%r188, %r224, -4;
	rem.u32 	%r189, %r188, %r31;
	add.s32 	%r190, %r189, %r15;
	mul.wide.u32 	%rd87, %r190, 4;
	add.s64 	%rd88, %rd2, %rd87;
	ld.global.u32 	%r191, [%rd88];
	st.shared.u32 	[%r7+96], %r191;
	bra.uni 	$L__BB0_22;
$L__BB0_21:
	add.s32 	%r177, %r224, -1;
	rem.u32 	%r178, %r177, %r31;
	add.s32 	%r179, %r178, %r15;
	mul.wide.u32 	%rd81, %r179, 4;
	add.s64 	%rd82, %rd2, %rd81;
	ld.global.u32 	%r180, [%rd82];
	st.shared.u32 	[%r7+136], %r180;
	rem.u32 	%r181, %r224, %r31;
	add.s32 	%r182, %r181, %r15;
	mul.wide.u32 	%rd83, %r182, 4;
	add.s64 	%rd84, %rd2, %rd83;
	ld.global.u32 	%r183, [%rd84];
	st.shared.u32 	[%r7+140], %r183;
$L__BB0_22:
	bar.sync 	0;
	add.s32 	%r192, %r222, -2;
	max.u32 	%r193, %r14, %r192;
	setp.ge.u32 	%p11, %r193, %r31;
	@%p11 bra 	$L__BB0_28;
	ld.shared.f64 	%fd27, [_ZZ12ising_kernelPiS_PdiE8shared_w];
	ld.shared.u32 	%r194, [%r6+-96];
	cvt.rn.f64.s32 	%fd28, %r194;
	fma.rn.f64 	%fd29, %fd27, %fd28, 0d0000000000000000;
	ld.shared.f64 	%fd30, [_ZZ12ising_kernelPiS_PdiE8shared_w+8];
	ld.shared.u32 	%r195, [%r6+-92];
	cvt.rn.f64.s32 	%fd31, %r195;
	fma.rn.f64 	%fd32, %fd30, %fd31, %fd29;
	ld.shared.f64 	%fd33, [_ZZ12ising_kernelPiS_PdiE8shared_w+16];
	ld.shared.u32 	%r196, [%r6+-88];
	cvt.rn.f64.s32 	%fd34, %r196;
	fma.rn.f64 	%fd35, %fd33, %fd34, %fd32;
	ld.shared.f64 	%fd36, [_ZZ12ising_kernelPiS_PdiE8shared_w+24];
	ld.shared.u32 	%r197, [%r6+-84];
	cvt.rn.f64.s32 	%fd37, %r197;
	fma.rn.f64 	%fd38, %fd36, %fd37, %fd35;
	ld.shared.f64 	%fd39, [_ZZ12ising_kernelPiS_PdiE8shared_w+32];
	ld.shared.u32 	%r198, [%r6+-80];
	cvt.rn.f64.s32 	%fd40, %r198;
	fma.rn.f64 	%fd41, %fd39, %fd40, %fd38;
	ld.shared.f64 	%fd42, [_ZZ12ising_kernelPiS_PdiE8shared_w+40];
	ld.shared.u32 	%r199, [%r6+-48];
	cvt.rn.f64.s32 	%fd43, %r199;
	fma.rn.f64 	%fd44, %fd42, %fd43, %fd41;
	ld.shared.f64 	%fd45, [_ZZ12ising_kernelPiS_PdiE8shared_w+48];
	ld.shared.u32 	%r200, [%r6+-44];
	cvt.rn.f64.s32 	%fd46, %r200;
	fma.rn.f64 	%fd47, %fd45, %fd46, %fd44;
	ld.shared.f64 	%fd48, [_ZZ12ising_kernelPiS_PdiE8shared_w+56];
	ld.shared.u32 	%r201, [%r6+-40];
	cvt.rn.f64.s32 	%fd49, %r201;
	fma.rn.f64 	%fd50, %fd48, %fd49, %fd47;
	ld.shared.f64 	%fd51, [_ZZ12ising_kernelPiS_PdiE8shared_w+64];
	ld.shared.u32 	%r202, [%r6+-36];
	cvt.rn.f64.s32 	%fd52, %r202;
	fma.rn.f64 	%fd53, %fd51, %fd52, %fd50;
	ld.shared.f64 	%fd54, [_ZZ12ising_kernelPiS_PdiE8shared_w+72];
	ld.shared.u32 	%r203, [%r6+-32];
	cvt.rn.f64.s32 	%fd55, %r203;
	fma.rn.f64 	%fd56, %fd54, %fd55, %fd53;
	ld.shared.f64 	%fd57, [_ZZ12ising_kernelPiS_PdiE8shared_w+80];
	ld.shared.u32 	%r204, [%r6];
	cvt.rn.f64.s32 	%fd58, %r204;
	fma.rn.f64 	%fd59, %fd57, %fd58, %fd56;
	ld.shared.f64 	%fd60, [_ZZ12ising_kernelPiS_PdiE8shared_w+88];
	ld.shared.u32 	%r205, [%r6+4];
	cvt.rn.f64.s32 	%fd61, %r205;
	fma.rn.f64 	%fd62, %fd60, %fd61, %fd59;
	ld.shared.f64 	%fd63, [_ZZ12ising_kernelPiS_PdiE8shared_w+96];
	ld.shared.u32 	%r25, [%r6+8];
	cvt.rn.f64.s32 	%fd64, %r25;
	fma.rn.f64 	%fd65, %fd63, %fd64, %fd62;
	ld.shared.f64 	%fd66, [_ZZ12ising_kernelPiS_PdiE8shared_w+104];
	ld.shared.u32 	%r206, [%r6+12];
	cvt.rn.f64.s32 	%fd67, %r206;
	fma.rn.f64 	%fd68, %fd66, %fd67, %fd65;
	ld.shared.f64 	%fd69, [_ZZ12ising_kernelPiS_PdiE8shared_w+112];
	ld.shared.u32 	%r207, [%r6+16];
	cvt.rn.f64.s32 	%fd70, %r207;
	fma.rn.f64 	%fd71, %fd69, %fd70, %fd68;
	ld.shared.f64 	%fd72, [_ZZ12ising_kernelPiS_PdiE8shared_w+120];
	ld.shared.u32 	%r208, [%r6+48];
	cvt.rn.f64.s32 	%fd73, %r208;
	fma.rn.f64 	%fd74, %fd72, %fd73, %fd71;
	ld.shared.f64 	%fd75, [_ZZ12ising_kernelPiS_PdiE8shared_w+128];
	ld.shared.u32 	%r209, [%r6+52];
	cvt.rn.f64.s32 	%fd76, %r209;
	fma.rn.f64 	%fd77, %fd75, %fd76, %fd74;
	ld.shared.f64 	%fd78, [_ZZ12ising_kernelPiS_PdiE8shared_w+136];
	ld.shared.u32 	%r210, [%r6+56];
	cvt.rn.f64.s32 	%fd79, %r210;
	fma.rn.f64 	%fd80, %fd78, %fd79, %fd77;
	ld.shared.f64 	%fd81, [_ZZ12ising_kernelPiS_PdiE8shared_w+144];
	ld.shared.u32 	%r211, [%r6+60];
	cvt.rn.f64.s32 	%fd82, %r211;
	fma.rn.f64 	%fd83, %fd81, %fd82, %fd80;
	ld.shared.f64 	%fd84, [_ZZ12ising_kernelPiS_PdiE8shared_w+152];
	ld.shared.u32 	%r212, [%r6+64];
	cvt.rn.f64.s32 	%fd85, %r212;
	fma.rn.f64 	%fd86, %fd84, %fd85, %fd83;
	ld.shared.f64 	%fd87, [_ZZ12ising_kernelPiS_PdiE8shared_w+160];
	ld.shared.u32 	%r213, [%r6+96];
	cvt.rn.f64.s32 	%fd88, %r213;
	fma.rn.f64 	%fd89, %fd87, %fd88, %fd86;
	ld.shared.f64 	%fd90, [_ZZ12ising_kernelPiS_PdiE8shared_w+168];
	ld.shared.u32 	%r214, [%r6+100];
	cvt.rn.f64.s32 	%fd91, %r214;
	fma.rn.f64 	%fd92, %fd90, %fd91, %fd89;
	ld.shared.f64 	%fd93, [_ZZ12ising_kernelPiS_PdiE8shared_w+176];
	ld.shared.u32 	%r215, [%r6+104];
	cvt.rn.f64.s32 	%fd94, %r215;
	fma.rn.f64 	%fd95, %fd93, %fd94, %fd92;
	ld.shared.f64 	%fd96, [_ZZ12ising_kernelPiS_PdiE8shared_w+184];
	ld.shared.u32 	%r216, [%r6+108];
	cvt.rn.f64.s32 	%fd97, %r216;
	fma.rn.f64 	%fd98, %fd96, %fd97, %fd95;
	ld.shared.f64 	%fd99, [_ZZ12ising_kernelPiS_PdiE8shared_w+192];
	ld.shared.u32 	%r217, [%r6+112];
	cvt.rn.f64.s32 	%fd100, %r217;
	fma.rn.f64 	%fd1, %fd99, %fd100, %fd98;
	abs.f64 	%fd101, %fd1;
	setp.geu.f64 	%p12, %fd101, 0d3F1A36E2EB1C432D;
	@%p12 bra 	$L__BB0_25;
	mul.wide.u32 	%rd93, %r223, 4;
	add.s64 	%rd94, %rd1, %rd93;
	st.global.u32 	[%rd94], %r25;
	bra.uni 	$L__BB0_28;
$L__BB0_25:
	setp.leu.f64 	%p13, %fd1, 0d0000000000000000;
	@%p13 bra 	$L__BB0_27;
	mul.wide.u32 	%rd91, %r223, 4;
	add.s64 	%rd92, %rd1, %rd91;
	mov.b32 	%r219, 1;
	st.global.u32 	[%rd92], %r219;
	bra.uni 	$L__BB0_28;
$L__BB0_27:
	mul.wide.u32 	%rd89, %r223, 4;
	add.s64 	%rd90, %rd1, %rd89;
	mov.b32 	%r218, -1;
	st.global.u32 	[%rd90], %r218;
$L__BB0_28:
	add.s32 	%r225, %r225, 1;
	setp.ne.s32 	%p14, %r225, 0;
	add.s32 	%r224, %r224, 64;
	add.s32 	%r223, %r223, 64;
	add.s32 	%r222, %r222, 64;
	@%p14 bra 	$L__BB0_6;
	add.s32 	%r221, %r221, 1;
	setp.ne.s32 	%p15, %r221, %r220;
	@%p15 bra 	$L__BB0_5;
$L__BB0_30:
	ret;

}


// ===== COMPILED SASS (sm_100) =====

	.target	sm_100

	.elftype	@"ET_EXEC"


//--------------------- .note.nv.tkinfo           --------------------------
	.section	.note.nv.tkinfo,"",@"SHT_NOTE"
	.sectionflags	@"SHF_NOTE_NV_TKINFO"
	.tkinfo
        /*0018*/ 	.word	0x00000002
        /*0030*/ 	.string	""
        /*0030*/ 	.string	"ptxas"
        /*0030*/ 	.string	"Cuda compilation tools, release 13.0, V13.0.88"
        /*0030*/ 	.string	"Build cuda_13.0.r13.0/compiler.36424714_0"
        /*0030*/ 	.string	"-arch sm_100 -m 64 "



//--------------------- .note.nv.cuinfo           --------------------------
	.section	.note.nv.cuinfo,"",@"SHT_NOTE"
	.sectionflags	@"SHF_NOTE_NV_CUINFO"
        /*0018*/ 	.short	0x0002
        /*001a*/ 	.short	0x0064
        /*001c*/ 	.short	0x0082
	.zero		2


//--------------------- .nv.info                  --------------------------
	.section	.nv.info,"",@"SHT_CUDA_INFO"
	.align	4


	//----- nvinfo : EIATTR_REGCOUNT
	.align		4
        /*0000*/ 	.byte	0x04, 0x2f
        /*0002*/ 	.short	(.L_1 - .L_0)
	.align		4
.L_0:
        /*0004*/ 	.word	index@(_Z12ising_kernelPiS_Pdi)
        /*0008*/ 	.word	0x00000026


	//----- nvinfo : EIATTR_FRAME_SIZE
	.align		4
.L_1:
        /*000c*/ 	.byte	0x04, 0x11
        /*000e*/ 	.short	(.L_3 - .L_2)
	.align		4
.L_2:
        /*0010*/ 	.word	index@(_Z12ising_kernelPiS_Pdi)
        /*0014*/ 	.word	0x00000000


	//----- nvinfo : EIATTR_MIN_STACK_SIZE
	.align		4
.L_3:
        /*0018*/ 	.byte	0x04, 0x12
        /*001a*/ 	.short	(.L_5 - .L_4)
	.align		4
.L_4:
        /*001c*/ 	.word	index@(_Z12ising_kernelPiS_Pdi)
        /*0020*/ 	.word	0x00000000
.L_5:


//--------------------- .nv.compat                --------------------------
	.section	.nv.compat,"",@"SHT_CUDA_COMPAT_INFO"
	.align	4
        /*0000*/ 	.byte	0x02, 0x09, 0x00, 0x00, 0x02, 0x02, 0x01, 0x00, 0x02, 0x05, 0x05, 0x00, 0x03, 0x07, 0x01, 0x01
        /*0010*/ 	.byte	0x02, 0x03, 0x00, 0x00, 0x02, 0x06, 0x01, 0x00, 0x04, 0x0b, 0x08, 0x00, 0x01, 0x00, 0x00, 0x00
        /*0020*/ 	.byte	0x00, 0x00, 0x00, 0x00


//--------------------- .nv.info._Z12ising_kernelPiS_Pdi --------------------------
	.section	.nv.info._Z12ising_kernelPiS_Pdi,"",@"SHT_CUDA_INFO"
	.sectionflags	@""
	.align	4


	//----- nvinfo : EIATTR_CUDA_API_VERSION
	.align		4
        /*0000*/ 	.byte	0x04, 0x37
        /*0002*/ 	.short	(.L_7 - .L_6)
.L_6:
        /*0004*/ 	.word	0x00000082


	//----- nvinfo : EIATTR_KPARAM_INFO
	.align		4
.L_7:
        /*0008*/ 	.byte	0x04, 0x17
        /*000a*/ 	.short	(.L_9 - .L_8)
.L_8:
        /*000c*/ 	.word	0x00000000
        /*0010*/ 	.short	0x0003
        /*0012*/ 	.short	0x0018
        /*0014*/ 	.byte	0x00, 0xf0, 0x11, 0x00


	//----- nvinfo : EIATTR_KPARAM_INFO
	.align		4
.L_9:
        /*0018*/ 	.byte	0x04, 0x17
        /*001a*/ 	.short	(.L_11 - .L_10)
.L_10:
        /*001c*/ 	.word	0x00000000
        /*0020*/ 	.short	0x0002
        /*0022*/ 	.short	0x0010
        /*0024*/ 	.byte	0x00, 0xf5, 0x21, 0x00


	//----- nvinfo : EIATTR_KPARAM_INFO
	.align		4
.L_11:
        /*0028*/ 	.byte	0x04, 0x17
        /*002a*/ 	.short	(.L_13 - .L_12)
.L_12:
        /*002c*/ 	.word	0x00000000
        /*0030*/ 	.short	0x0001
        /*0032*/ 	.short	0x0008
        /*0034*/ 	.byte	0x00, 0xf5, 0x21, 0x00


	//----- nvinfo : EIATTR_KPARAM_INFO
	.align		4
.L_13:
        /*0038*/ 	.byte	0x04, 0x17
        /*003a*/ 	.short	(.L_15 - .L_14)
.L_14:
        /*003c*/ 	.word	0x00000000
        /*0040*/ 	.short	0x0000
        /*0042*/ 	.short	0x0000
        /*0044*/ 	.byte	0x00, 0xf5, 0x21, 0x00


	//----- nvinfo : EIATTR_SPARSE_MMA_MASK
	.align		4
.L_15:
        /*0048*/ 	.byte	0x03, 0x50
        /*004a*/ 	.short	0x0000


	//----- nvinfo : EIATTR_MAXREG_COUNT
	.align		4
        /*004c*/ 	.byte	0x03, 0x1b
        /*004e*/ 	.short	0x00ff


	//----- nvinfo : EIATTR_NUM_BARRIERS
	.align		4
        /*0050*/ 	.byte	0x02, 0x4c
        /*0052*/ 	.byte	0x01
	.zero		1


	//----- nvinfo : EIATTR_MERCURY_ISA_VERSION
	.align		4
        /*0054*/ 	.byte	0x03, 0x5f
        /*0056*/ 	.short	0x0101


	//----- nvinfo : EIATTR_VRC_CTA_INIT_COUNT
	.align		4
        /*0058*/ 	.byte	0x02, 0x4a
	.zero		1
	.zero		1


	//----- nvinfo : EIATTR_EXIT_INSTR_OFFSETS
	.align		4
        /*005c*/ 	.byte	0x04, 0x1c
        /*005e*/ 	.short	(.L_17 - .L_16)


	//   ....[0]....
.L_16:
        /*0060*/ 	.word	0x00000340


	//   ....[1]....
        /*0064*/ 	.word	0x00002dc0


	//----- nvinfo : EIATTR_CRS_STACK_SIZE
	.align		4
.L_17:
        /*0068*/ 	.byte	0x04, 0x1e
        /*006a*/ 	.short	(.L_19 - .L_18)
.L_18:
        /*006c*/ 	.word	0x00000000


	//----- nvinfo : EIATTR_CBANK_PARAM_SIZE
	.align		4
.L_19:
        /*0070*/ 	.byte	0x03, 0x19
        /*0072*/ 	.short	0x001c


	//----- nvinfo : EIATTR_PARAM_CBANK
	.align		4
        /*0074*/ 	.byte	0x04, 0x0a
        /*0076*/ 	.short	(.L_21 - .L_20)
	.align		4
.L_20:
        /*0078*/ 	.word	index@(.nv.constant0._Z12ising_kernelPiS_Pdi)
        /*007c*/ 	.short	0x0380
        /*007e*/ 	.short	0x001c


	//----- nvinfo : EIATTR_SW_WAR
	.align		4
.L_21:
        /*0080*/ 	.byte	0x04, 0x36
        /*0082*/ 	.short	(.L_23 - .L_22)
.L_22:
        /*0084*/ 	.word	0x00000008
.L_23:


//--------------------- .nv.callgraph             --------------------------
	.section	.nv.callgraph,"",@"SHT_CUDA_CALLGRAPH"
	.align	4
	.sectionentsize	8
	.align		4
        /*0000*/ 	.word	0x00000000
	.align		4
        /*0004*/ 	.word	0xffffffff
	.align		4
        /*0008*/ 	.word	0x00000000
	.align		4
        /*000c*/ 	.word	0xfffffffe
	.align		4
        /*0010*/ 	.word	0x00000000
	.align		4
        /*0014*/ 	.word	0xfffffffd
	.align		4
        /*0018*/ 	.word	0x00000000
	.align		4
        /*001c*/ 	.word	0xfffffffc


//--------------------- .text._Z12ising_kernelPiS_Pdi --------------------------
	.section	.text._Z12ising_kernelPiS_Pdi,"ax",@progbits
	.align	128
        .global         _Z12ising_kernelPiS_Pdi
        .type           _Z12ising_kernelPiS_Pdi,@function
        .size           _Z12ising_kernelPiS_Pdi,(.L_x_14 - _Z12ising_kernelPiS_Pdi)
        .other          _Z12ising_kernelPiS_Pdi,@"STO_CUDA_ENTRY STV_DEFAULT"
_Z12ising_kernelPiS_Pdi:
.text._Z12ising_kernelPiS_Pdi:
[----:B------:R-:W-:Y:S08]  /*0000*/  LDC R1, c[0x0][0x37c] ;  /* 0x0000df00ff017b82 */ /* 0x000ff00000000800 */
[----:B------:R-:W0:Y:S01]  /*0010*/  LDC.64 R24, c[0x0][0x390] ;  /* 0x0000e400ff187b82 */ /* 0x000e220000000a00 */
[----:B------:R-:W0:Y:S01]  /*0020*/  LDCU.64 UR8, c[0x0][0x358] ;  /* 0x00006b00ff0877ac */ /* 0x000e220008000a00 */
[----:B------:R-:W1:Y:S01]  /*0030*/  S2R R0, SR_CgaCtaId ;  /* 0x0000000000007919 */ /* 0x000e620000008800 */
[----:B------:R-:W-:Y:S01]  /*0040*/  MOV R2, 0x400 ;  /* 0x0000040000027802 */ /* 0x000fe20000000f00 */
[----:B------:R-:W2:Y:S01]  /*0050*/  LDCU UR6, c[0x0][0x398] ;  /* 0x00007300ff0677ac */ /* 0x000ea20008000800 */
[----:B0-----:R-:W3:Y:S04]  /*0060*/  LDG.E.64 R4, desc[UR8][R24.64+0x20] ;  /* 0x0000200818047981 */ /* 0x001ee8000c1e1b00 */
[----:B------:R-:W3:Y:S04]  /*0070*/  LDG.E.64 R6, desc[UR8][R24.64+0x28] ;  /* 0x0000280818067981 */ /* 0x000ee8000c1e1b00 */
[----:B------:R-:W4:Y:S04]  /*0080*/  LDG.E.64 R8, desc[UR8][R24.64+0x30] ;  /* 0x0000300818087981 */ /* 0x000f28000c1e1b00 */
[----:B------:R-:W4:Y:S04]  /*0090*/  LDG.E.64 R10, desc[UR8][R24.64+0x38] ;  /* 0x00003808180a7981 */ /* 0x000f28000c1e1b00 */
[----:B------:R-:W5:Y:S04]  /*00a0*/  LDG.E.64 R12, desc[UR8][R24.64+0x40] ;  /* 0x00004008180c7981 */ /* 0x000f68000c1e1b00 */
[----:B------:R-:W5:Y:S04]  /*00b0*/  LDG.E.64 R14, desc[UR8][R24.64+0x48] ;  /* 0x00004808180e7981 */ /* 0x000f68000c1e1b00 */
[----:B------:R-:W2:Y:S04]  /*00c0*/  LDG.E.64 R16, desc[UR8][R24.64+0x50] ;  /* 0x0000500818107981 */ /* 0x000ea8000c1e1b00 */
[----:B------:R-:W2:Y:S04]  /*00d0*/  LDG.E.64 R18, desc[UR8][R24.64+0x58] ;  /* 0x0000580818127981 */ /* 0x000ea8000c1e1b00 */
[----:B------:R-:W2:Y:S04]  /*00e0*/  LDG.E.64 R20, desc[UR8][R24.64+0x60] ;  /* 0x0000600818147981 */ /* 0x000ea8000c1e1b00 */
[----:B------:R-:W2:Y:S01]  /*00f0*/  LDG.E.64 R22, desc[UR8][R24.64+0x68] ;  /* 0x0000680818167981 */ /* 0x000ea2000c1e1b00 */
[----:B-1----:R-:W-:-:S03]  /*0100*/  LEA R3, R0, R2, 0x18 ;  /* 0x0000000200037211 */ /* 0x002fc600078ec0ff */
[----:B------:R-:W2:Y:S04]  /*0110*/  LDG.E.64 R32, desc[UR8][R24.64] ;  /* 0x0000000818207981 */ /* 0x000ea8000c1e1b00 */
[----:B------:R-:W2:Y:S04]  /*0120*/  LDG.E.64 R34, desc[UR8][R24.64+0x8] ;  /* 0x0000080818227981 */ /* 0x000ea8000c1e1b00 */
[----:B------:R-:W2:Y:S04]  /*0130*/  LDG.E.64 R28, desc[UR8][R24.64+0x10] ;  /* 0x00001008181c7981 */ /* 0x000ea8000c1e1b00 */
[----:B------:R-:W2:Y:S04]  /*0140*/  LDG.E.64 R30, desc[UR8][R24.64+0x18] ;  /* 0x00001808181e7981 */ /* 0x000ea8000c1e1b00 */
[----:B------:R-:W2:Y:S04]  /*0150*/  LDG.E.64 R26, desc[UR8][R24.64+0xc0] ;  /* 0x0000c008181a7981 */ /* 0x000ea8000c1e1b00 */
[----:B---3--:R0:W-:Y:S04]  /*0160*/  STS.128 [R3+0x20], R4 ;  /* 0x0000200403007388 */ /* 0x0081e80000000c00 */
[----:B----4-:R1:W-:Y:S04]  /*0170*/  STS.128 [R3+0x30], R8 ;  /* 0x0000300803007388 */ /* 0x0103e80000000c00 */
[----:B-----5:R3:W-:Y:S04]  /*0180*/  STS.128 [R3+0x40], R12 ;  /* 0x0000400c03007388 */ /* 0x0207e80000000c00 */
[----:B0-----:R-:W4:Y:S04]  /*0190*/  LDG.E.64 R4, desc[UR8][R24.64+0x70] ;  /* 0x0000700818047981 */ /* 0x001f28000c1e1b00 */
[----:B--2---:R0:W-:Y:S04]  /*01a0*/  STS.128 [R3+0x50], R16 ;  /* 0x0000501003007388 */ /* 0x0041e80000000c00 */
[----:B------:R-:W4:Y:S04]  /*01b0*/  LDG.E.64 R6, desc[UR8][R24.64+0x78] ;  /* 0x0000780818067981 */ /* 0x000f28000c1e1b00 */
[----:B------:R2:W-:Y:S04]  /*01c0*/  STS.128 [R3+0x60], R20 ;  /* 0x0000601403007388 */ /* 0x0005e80000000c00 */
[----:B-1----:R-:W5:Y:S04]  /*01d0*/  LDG.E.64 R8, desc[UR8][R24.64+0x80] ;  /* 0x0000800818087981 */ /* 0x002f68000c1e1b00 */
[----:B------:R-:W5:Y:S04]  /*01e0*/  LDG.E.64 R10, desc[UR8][R24.64+0x88] ;  /* 0x00008808180a7981 */ /* 0x000f68000c1e1b00 */
[----:B---3--:R-:W3:Y:S04]  /*01f0*/  LDG.E.64 R12, desc[UR8][R24.64+0x90] ;  /* 0x00009008180c7981 */ /* 0x008ee8000c1e1b00 */
[----:B------:R-:W3:Y:S04]  /*0200*/  LDG.E.64 R14, desc[UR8][R24.64+0x98] ;  /* 0x00009808180e7981 */ /* 0x000ee8000c1e1b00 */
[----:B0-----:R-:W3:Y:S04]  /*0210*/  LDG.E.64 R16, desc[UR8][R24.64+0xa0] ;  /* 0x0000a00818107981 */ /* 0x001ee8000c1e1b00 */
[----:B------:R-:W3:Y:S04]  /*0220*/  LDG.E.64 R18, desc[UR8][R24.64+0xa8] ;  /* 0x0000a80818127981 */ /* 0x000ee8000c1e1b00 */
[----:B--2---:R-:W2:Y:S04]  /*0230*/  LDG.E.64 R20, desc[UR8][R24.64+0xb0] ;  /* 0x0000b00818147981 */ /* 0x004ea8000c1e1b00 */
[----:B------:R-:W2:Y:S01]  /*0240*/  LDG.E.64 R22, desc[UR8][R24.64+0xb8] ;  /* 0x0000b80818167981 */ /* 0x000ea2000c1e1b00 */
[----:B------:R-:W-:-:S03]  /*0250*/  ULOP3.LUT UP0, URZ, UR6, 0x3f, URZ, 0xc0, !UPT ;  /* 0x0000003f06ff7892 */ /* 0x000fc6000f80c0ff */
[----:B------:R0:W-:Y:S08]  /*0260*/  STS.128 [R3], R32 ;  /* 0x0000002003007388 */ /* 0x0001f00000000c00 */
[----:B------:R-:W-:-:S04]  /*0270*/  @UP0 USHF.R.S32.HI UR4, URZ, 0x1f, UR6 ;  /* 0x0000001fff040899 */ /* 0x000fc80008011406 */
[----:B------:R-:W-:Y:S02]  /*0280*/  @UP0 ULEA.HI UR4, UR4, UR6, URZ, 0x6 ;  /* 0x0000000604040291 */ /* 0x000fe4000f8f30ff */
[----:B------:R-:W-:Y:S02]  /*0290*/  @!UP0 USHF.R.S32.HI UR7, URZ, 0x6, UR6 ;  /* 0x00000006ff078899 */ /* 0x000fe40008011406 */
[----:B------:R-:W-:-:S04]  /*02a0*/  @UP0 ULEA.HI.SX32 UR7, UR4, 0x1, 0x1a ;  /* 0x0000000104070891 */ /* 0x000fc8000f8fd2ff */
[----:B------:R-:W-:-:S06]  /*02b0*/  UISETP.GE.AND UP0, UPT, UR7, 0x1, UPT ;  /* 0x000000010700788c */ /* 0x000fcc000bf06270 */
[----:B------:R-:W-:Y:S01]  /*02c0*/  PLOP3.LUT P0, PT, PT, PT, UP0, 0x80, 0x8 ;  /* 0x000000000008781c */ /* 0x000fe20003f0f008 */
[----:B------:R0:W-:Y:S04]  /*02d0*/  STS.128 [R3+0x10], R28 ;  /* 0x0000101c03007388 */ /* 0x0001e80000000c00 */
[----:B------:R0:W-:Y:S04]  /*02e0*/  STS.64 [R3+0xc0], R26 ;  /* 0x0000c01a03007388 */ /* 0x0001e80000000a00 */
[----:B----4-:R0:W-:Y:S04]  /*02f0*/  STS.128 [R3+0x70], R4 ;  /* 0x0000700403007388 */ /* 0x0101e80000000c00 */
[----:B-----5:R0:W-:Y:S04]  /*0300*/  STS.128 [R3+0x80], R8 ;  /* 0x0000800803007388 */ /* 0x0201e80000000c00 */
[----:B---3--:R0:W-:Y:S04]  /*0310*/  STS.128 [R3+0x90], R12 ;  /* 0x0000900c03007388 */ /* 0x0081e80000000c00 */
[----:B------:R0:W-:Y:S04]  /*0320*/  STS.128 [R3+0xa0], R16 ;  /* 0x0000a01003007388 */ /* 0x0001e80000000c00 */
[----:B--2---:R0:W-:Y:S01]  /*0330*/  STS.128 [R3+0xb0], R20 ;  /* 0x0000b01403007388 */ /* 0x0041e20000000c00 */
[----:B------:R-:W-:Y:S05]  /*0340*/  @!P0 EXIT ;  /* 0x000000000000894d */ /* 0x000fea0003800000 */
[----:B0-----:R-:W0:Y:S01]  /*0350*/  S2R R12, SR_TID.X ;  /* 0x00000000000c7919 */ /* 0x001e220000002100 */
[----:B------:R-:W1:Y:S01]  /*0360*/  S2UR UR4, SR_CTAID.Y ;  /* 0x00000000000479c3 */ /* 0x000e620000002600 */
[----:B------:R-:W-:Y:S01]  /*0370*/  IADD3 R3, PT, PT, R2, 0xc8, RZ ;  /* 0x000000c802037810 */ /* 0x000fe20007ffe0ff */
[----:B------:R-:W2:Y:S03]  /*0380*/  S2R R7, SR_TID.Y ;  /* 0x0000000000077919 */ /* 0x000ea60000002200 */
[----:B------:R-:W-:-:S03]  /*0390*/  LEA R3, R0, R3, 0x18 ;  /* 0x0000000300037211 */ /* 0x000fc600078ec0ff */
[----:B------:R-:W1:Y:S08]  /*03a0*/  LDC R20, c[0x0][0x364] ;  /* 0x0000d900ff147b82 */ /* 0x000e700000000800 */
[----:B------:R-:W3:Y:S08]  /*03b0*/  S2UR UR5, SR_CTAID.X ;  /* 0x00000000000579c3 */ /* 0x000ef00000002500 */
[----:B------:R-:W3:Y:S01]  /*03c0*/  LDC R5, c[0x0][0x360] ;  /* 0x0000d800ff057b82 */ /* 0x000ee20000000800 */
[----:B0-----:R-:W-:-:S02]  /*03d0*/  IMAD R21, R12, 0x30, R3 ;  /* 0x000000300c157824 */ /* 0x001fc400078e0203 */
[--C-:B--2---:R-:W-:Y:S02]  /*03e0*/  IMAD R22, R12, 0xc, R7.reuse ;  /* 0x0000000c0c167824 */ /* 0x104fe400078e0207 */
[----:B-1----:R-:W-:Y:S01]  /*03f0*/  IMAD R20, R20, UR4, R7 ;  /* 0x0000000414147c24 */ /* 0x002fe2000f8e0207 */
[----:B------:R-:W-:Y:S02]  /*0400*/  UMOV UR4, URZ ;  /* 0x000000ff00047c82 */ /* 0x000fe40008000000 */
[----:B------:R-:W-:Y:S02]  /*0410*/  LEA R22, R22, R3, 0x2 ;  /* 0x0000000316167211 */ /* 0x000fe400078e10ff */
[----:B------:R-:W-:Y:S01]  /*0420*/  IADD3.X R19, PT, PT, R20, UR6, RZ, PT, PT ;  /* 0x0000000614137c10 */ /* 0x000fe2000bfee4ff */
[----:B---3--:R-:W-:-:S07]  /*0430*/  IMAD R18, R5, UR5, R12 ;  /* 0x0000000505127c24 */ /* 0x008fce000f8e020c */
.L_x_12:
[----:B0-----:R-:W0:Y:S01]  /*0440*/  LDCU UR5, c[0x0][0x398] ;  /* 0x00007300ff0577ac */ /* 0x001e220008000800 */
[----:B------:R-:W-:Y:S01]  /*0450*/  MOV R3, UR4 ;  /* 0x0000000400037c02 */ /* 0x000fe20008000f00 */
[----:B------:R-:W-:Y:S02]  /*0460*/  HFMA2 R16, -RZ, RZ, 0, 0 ;  /* 0x00000000ff107431 */ /* 0x000fe400000001ff */
[----:B------:R-:W-:Y:S01]  /*0470*/  IMAD.MOV.U32 R13, RZ, RZ, R19 ;  /* 0x000000ffff0d7224 */ /* 0x000fe200078e0013 */
[----:B------:R-:W-:Y:S01]  /*0480*/  UIADD3 UR4, UPT, UPT, UR4, 0x1, URZ ;  /* 0x0000000104047890 */ /* 0x000fe2000fffe0ff */
[----:B------:R-:W-:Y:S01]  /*0490*/  IMAD R6, R3, 0x40, R18 ;  /* 0x0000004003067824 */ /* 0x000fe200078e0212 */
[----:B------:R-:W-:Y:S01]  /*04a0*/  UIADD3 UR10, UPT, UPT, -UR7, URZ, URZ ;  /* 0x000000ff070a7290 */ /* 0x000fe2000fffe1ff */
[----:B-1----:R-:W1:Y:S01]  /*04b0*/  LDCU UR11, c[0x0][0x398] ;  /* 0x00007300ff0b77ac */ /* 0x002e620008000800 */
[----:B0-----:R-:W0:Y:S01]  /*04c0*/  I2F.U32.RP R2, UR5 ;  /* 0x0000000500027d06 */ /* 0x001e220008209000 */
[----:B------:R-:W-:-:S02]  /*04d0*/  UISETP.NE.U32.AND UP0, UPT, UR5, URZ, UPT ;  /* 0x000000ff0500728c */ /* 0x000fc4000bf05070 */
[----:B------:R-:W-:Y:S01]  /*04e0*/  IMAD R14, R6, UR5, R20 ;  /* 0x00000005060e7c24 */ /* 0x000fe2000f8e0214 */
[----:B------:R-:W-:-:S06]  /*04f0*/  ULOP3.LUT UR6, URZ, UR5, URZ, 0x33, !UPT ;  /* 0x00000005ff067292 */ /* 0x000fcc000f8e33ff */
[----:B------:R-:W-:Y:S01]  /*0500*/  MOV R15, UR6 ;  /* 0x00000006000f7c02 */ /* 0x000fe20008000f00 */
[----:B0-----:R-:W0:Y:S02]  /*0510*/  MUFU.RCP R2, R2 ;  /* 0x0000000200027308 */ /* 0x001e240000001000 */
[----:B0-----:R-:W-:-:S06]  /*0520*/  VIADD R17, R2, 0xffffffe ;  /* 0x0ffffffe02117836 */ /* 0x001fcc0000000000 */
[----:B------:R-:W0:Y:S02]  /*0530*/  F2I.FTZ.U32.TRUNC.NTZ R17, R17 ;  /* 0x0000001100117305 */ /* 0x000e24000021f000 */
[----:B0-----:R-:W-:-:S05]  /*0540*/  IADD3 R0, PT, PT, RZ, -R17, RZ ;  /* 0x80000011ff007210 */ /* 0x001fca0007ffe0ff */
[----:B------:R-:W-:Y:S01]  /*0550*/  IMAD R3, R0, UR5, RZ ;  /* 0x0000000500037c24 */ /* 0x000fe2000f8e02ff */
[----:B------:R-:W-:-:S03]  /*0560*/  IADD3 R0, PT, PT, R6, UR5, RZ ;  /* 0x0000000506007c10 */ /* 0x000fc6000fffe0ff */
[----:B------:R-:W-:Y:S01]  /*0570*/  IMAD.HI.U32 R16, R17, R3, R16 ;  /* 0x0000000311107227 */ /* 0x000fe200078e0010 */
[----:B------:R-:W-:Y:S02]  /*0580*/  IADD3 R5, PT, PT, R0, -0x2, RZ ;  /* 0xfffffffe00057810 */ /* 0x000fe40007ffe0ff */
[----:B------:R-:W-:Y:S01]  /*0590*/  IADD3 R17, PT, PT, R20, 0x2, RZ ;  /* 0x0000000214117810 */ /* 0x000fe20007ffe0ff */
[----:B------:R-:W-:Y:S02]  /*05a0*/  VIADD R3, R0, 0x2 ;  /* 0x0000000200037836 */ /* 0x000fe40000000000 */
[----:B------:R-:W-:-:S04]  /*05b0*/  IMAD.HI.U32 R2, R16, R0, RZ ;  /* 0x0000000010027227 */ /* 0x000fc800078e00ff */
[----:B------:R-:W-:Y:S01]  /*05c0*/  IMAD.HI.U32 R4, R16, R3, RZ ;  /* 0x0000000310047227 */ /* 0x000fe200078e00ff */
[----:B------:R-:W-:-:S03]  /*05d0*/  IADD3 R9, PT, PT, -R2, RZ, RZ ;  /* 0x000000ff02097210 */ /* 0x000fc60007ffe1ff */
[----:B------:R-:W-:-:S04]  /*05e0*/  IMAD.HI.U32 R8, R16, R5, RZ ;  /* 0x0000000510087227 */ /* 0x000fc800078e00ff */
[----:B------:R-:W-:Y:S01]  /*05f0*/  IMAD.MOV R2, RZ, RZ, -R4 ;  /* 0x000000ffff027224 */ /* 0x000fe200078e0a04 */
[----:B------:R-:W-:Y:S01]  /*0600*/  IADD3 R10, PT, PT, -R8, RZ, RZ ;  /* 0x000000ff080a7210 */ /* 0x000fe20007ffe1ff */
[----:B------:R-:W-:Y:S02]  /*0610*/  IMAD R4, R9, UR5, R0 ;  /* 0x0000000509047c24 */ /* 0x000fe4000f8e0200 */
[----:B------:R-:W-:Y:S01]  /*0620*/  IMAD R8, R2, UR5, R3 ;  /* 0x0000000502087c24 */ /* 0x000fe2000f8e0203 */
[----:B------:R-:W-:Y:S01]  /*0630*/  IADD3 R2, PT, PT, R0, 0x1, RZ ;  /* 0x0000000100027810 */ /* 0x000fe20007ffe0ff */
[----:B------:R-:W-:Y:S01]  /*0640*/  IMAD R10, R10, UR5, R5 ;  /* 0x000000050a0a7c24 */ /* 0x000fe2000f8e0205 */
[----:B------:R-:W-:Y:S02]  /*0650*/  ISETP.GE.U32.AND P0, PT, R4, UR5, PT ;  /* 0x0000000504007c0c */ /* 0x000fe4000bf06070 */
[----:B------:R-:W-:Y:S02]  /*0660*/  ISETP.GE.U32.AND P1, PT, R8, UR5, PT ;  /* 0x0000000508007c0c */ /* 0x000fe4000bf26070 */
[----:B------:R-:W-:-:S09]  /*0670*/  ISETP.GE.U32.AND P2, PT, R10, UR5, PT ;  /* 0x000000050a007c0c */ /* 0x000fd2000bf46070 */
[----:B------:R-:W-:Y:S02]  /*0680*/  @P0 IADD3 R4, PT, PT, R4, -UR5, RZ ;  /* 0x8000000504040c10 */ /* 0x000fe4000fffe0ff */
[----:B------:R-:W-:Y:S01]  /*0690*/  @P1 VIADD R8, R8, -UR5 ;  /* 0x8000000508081c36 */ /* 0x000fe20008000000 */
[----:B------:R-:W-:Y:S01]  /*06a0*/  PLOP3.LUT P0, PT, PT, PT, UP0, 0x80, 0x8 ;  /* 0x000000000008781c */ /* 0x000fe20003f0f008 */
[----:B------:R-:W-:Y:S01]  /*06b0*/  UISETP.NE.AND UP0, UPT, UR4, UR7, UPT ;  /* 0x000000070400728c */ /* 0x000fe2000bf05270 */
[----:B------:R-:W-:Y:S02]  /*06c0*/  @P2 IADD3 R10, PT, PT, R10, -UR5, RZ ;  /* 0x800000050a0a2c10 */ /* 0x000fe4000fffe0ff */
[----:B------:R-:W-:Y:S02]  /*06d0*/  ISETP.GE.U32.AND P1, PT, R4, UR5, PT ;  /* 0x0000000504007c0c */ /* 0x000fe4000bf26070 */
[----:B------:R-:W-:Y:S02]  /*06e0*/  ISETP.GE.U32.AND P2, PT, R8, UR5, PT ;  /* 0x0000000508007c0c */ /* 0x000fe4000bf46070 */
[----:B------:R-:W-:-:S09]  /*06f0*/  ISETP.GE.U32.AND P3, PT, R10, UR5, PT ;  /* 0x000000050a007c0c */ /* 0x000fd2000bf66070 */
[----:B------:R-:W-:Y:S02]  /*0700*/  @P1 IADD3 R4, PT, PT, R4, -UR5, RZ ;  /* 0x8000000504041c10 */ /* 0x000fe4000fffe0ff */
[----:B------:R-:W-:Y:S02]  /*0710*/  @P2 VIADD R8, R8, -UR5 ;  /* 0x8000000508082c36 */ /* 0x000fe40008000000 */
[----:B------:R-:W-:Y:S02]  /*0720*/  @P3 IADD3 R10, PT, PT, R10, -UR5, RZ ;  /* 0x800000050a0a3c10 */ /* 0x000fe4000fffe0ff */
[C---:B------:R-:W-:Y:S02]  /*0730*/  SEL R3, R15.reuse, R4, !P0 ;  /* 0x000000040f037207 */ /* 0x040fe40004000000 */
[C---:B------:R-:W-:Y:S02]  /*0740*/  SEL R4, R15.reuse, R8, !P0 ;  /* 0x000000080f047207 */ /* 0x040fe40004000000 */
[----:B-1----:R-:W-:-:S07]  /*0750*/  SEL R5, R15, R10, !P0 ;  /* 0x0000000a0f057207 */ /* 0x002fce0004000000 */
.L_x_11:
[----:B01----:R-:W-:Y:S01]  /*0760*/  VIADD R9, R13, 0xfffffffe ;  /* 0xfffffffe0d097836 */ /* 0x003fe20000000000 */
[----:B------:R-:W0:Y:S03]  /*0770*/  LDC.64 R24, c[0x0][0x380] ;  /* 0x0000e000ff187b82 */ /* 0x000e260000000a00 */
[----:B------:R-:W-:-:S05]  /*0780*/  IMAD.HI.U32 R8, R16, R9, RZ ;  /* 0x0000000910087227 */ /* 0x000fca00078e00ff */
[----:B------:R-:W-:-:S05]  /*0790*/  IADD3 R8, PT, PT, -R8, RZ, RZ ;  /* 0x000000ff08087210 */ /* 0x000fca0007ffe1ff */
[----:B------:R-:W-:-:S05]  /*07a0*/  IMAD R10, R8, UR11, R9 ;  /* 0x0000000b080a7c24 */ /* 0x000fca000f8e0209 */
[----:B------:R-:W-:-:S13]  /*07b0*/  ISETP.GE.U32.AND P1, PT, R10, UR11, PT ;  /* 0x0000000b0a007c0c */ /* 0x000fda000bf26070 */
[----:B------:R-:W-:-:S04]  /*07c0*/  @P1 IADD3 R10, PT, PT, R10, -UR11, RZ ;  /* 0x8000000b0a0a1c10 */ /* 0x000fc8000fffe0ff */
[----:B------:R-:W-:-:S13]  /*07d0*/  ISETP.GE.U32.AND P1, PT, R10, UR11, PT ;  /* 0x0000000b0a007c0c */ /* 0x000fda000bf26070 */
[----:B------:R-:W-:-:S05]  /*07e0*/  @P1 VIADD R10, R10, -UR11 ;  /* 0x8000000b0a0a1c36 */ /* 0x000fca0008000000 */
[----:B------:R-:W-:-:S05]  /*07f0*/  SEL R10, R15, R10, !P0 ;  /* 0x0000000a0f0a7207 */ /* 0x000fca0004000000 */
[----:B------:R-:W-:-:S04]  /*0800*/  IMAD R9, R3, UR11, R10 ;  /* 0x0000000b03097c24 */ /* 0x000fc8000f8e020a */
[----:B0-----:R-:W-:-:S06]  /*0810*/  IMAD.WIDE.U32 R8, R9, 0x4, R24 ;  /* 0x0000000409087825 */ /* 0x001fcc00078e0018 */
[----:B------:R-:W2:Y:S01]  /*0820*/  LDG.E R9, desc[UR8][R8.64] ;  /* 0x0000000808097981 */ /* 0x000ea2000c1e1900 */
[----:B------:R-:W-:Y:S01]  /*0830*/  ISETP.NE.AND P1, PT, R12, 0x7, PT ;  /* 0x000000070c00780c */ /* 0x000fe20003f25270 */
[----:B------:R-:W-:Y:S01]  /*0840*/  UIADD3 UR10, UPT, UPT, UR10, 0x1, URZ ;  /* 0x000000010a0a7890 */ /* 0x000fe2000fffe0ff */
[----:B------:R-:W-:Y:S03]  /*0850*/  BSSY.RECONVERGENT B0, `(.L_x_0) ;  /* 0x00001e2000007945 */ /* 0x000fe60003800200 */
[----:B------:R-:W-:Y:S01]  /*0860*/  UISETP.NE.AND UP1, UPT, UR10, URZ, UPT ;  /* 0x000000ff0a00728c */ /* 0x000fe2000bf25270 */
[----:B--2---:R0:W-:Y:S07]  /*0870*/  STS [R22+0x68], R9 ;  /* 0x0000680916007388 */ /* 0x0041ee0000000800 */
[----:B------:R-:W-:Y:S05]  /*0880*/  @!P1 BRA `(.L_x_1) ;  /* 0x0000001000649947 */ /* 0x000fea0003800000 */
[----:B------:R-:W-:-:S13]  /*0890*/  ISETP.NE.AND P1, PT, R12, RZ, PT ;  /* 0x000000ff0c00720c */ /* 0x000fda0003f25270 */
[----:B------:R-:W-:Y:S05]  /*08a0*/  @P1 BRA `(.L_x_2) ;  /* 0x0000000c00201947 */ /* 0x000fea0003800000 */
[----:B------:R-:W-:-:S13]  /*08b0*/  ISETP.NE.AND P0, PT, R7, RZ, PT ;  /* 0x000000ff0700720c */ /* 0x000fda0003f05270 */
[----:B------:R-:W-:Y:S05]  /*08c0*/  @!P0 BRA `(.L_x_3) ;  /* 0x0000000400d48947 */ /* 0x000fea0003800000 */
[----:B------:R-:W-:-:S13]  /*08d0*/  ISETP.NE.AND P0, PT, R7, 0x7, PT ;  /* 0x000000070700780c */ /* 0x000fda0003f05270 */
[----:B------:R-:W-:Y:S05]  /*08e0*/  @P0 BRA `(.L_x_4) ;  /* 0x0000000400400947 */ /* 0x000fea0003800000 */
[----:B------:R-:W1:Y:S01]  /*08f0*/  I2F.U32.RP R11, UR11 ;  /* 0x0000000b000b7d06 */ /* 0x000e620008209000 */
[----:B------:R-:W-:Y:S01]  /*0900*/  IMAD.MOV.U32 R8, RZ, RZ, RZ ;  /* 0x000000ffff087224 */ /* 0x000fe200078e00ff */
[----:B------:R-:W-:Y:S02]  /*0910*/  ULOP3.LUT UR5, URZ, UR11, URZ, 0x33, !UPT ;  /* 0x0000000bff057292 */ /* 0x000fe4000f8e33ff */
[----:B------:R-:W-:-:S04]  /*0920*/  UISETP.NE.U32.AND UP2, UPT, UR11, URZ, UPT ;  /* 0x000000ff0b00728c */ /* 0x000fc8000bf45070 */
[----:B-1----:R-:W1:Y:S02]  /*0930*/  MUFU.RCP R11, R11 ;  /* 0x0000000b000b7308 */ /* 0x002e640000001000 */
[----:B-1----:R-:W-:-:S06]  /*0940*/  IADD3 R15, PT, PT, R11, 0xffffffe, RZ ;  /* 0x0ffffffe0b0f7810 */ /* 0x002fcc0007ffe0ff */
[----:B0-----:R0:W1:Y:S02]  /*0950*/  F2I.FTZ.U32.TRUNC.NTZ R9, R15 ;  /* 0x0000000f00097305 */ /* 0x001064000021f000 */
[----:B0-----:R-:W-:Y:S01]  /*0960*/  IMAD.U32 R15, RZ, RZ, UR5 ;  /* 0x00000005ff0f7e24 */ /* 0x001fe2000f8e00ff */
[----:B-1----:R-:W-:-:S05]  /*0970*/  IADD3 R23, PT, PT, RZ, -R9, RZ ;  /* 0x80000009ff177210 */ /* 0x002fca0007ffe0ff */
[----:B------:R-:W-:-:S04]  /*0980*/  IMAD R23, R23, UR11, RZ ;  /* 0x0000000b17177c24 */ /* 0x000fc8000f8e02ff */
[----:B------:R-:W-:Y:S01]  /*0990*/  IMAD.HI.U32 R16, R9, R23, R8 ;  /* 0x0000001709107227 */ /* 0x000fe200078e0008 */
[----:B------:R-:W-:-:S05]  /*09a0*/  IADD3 R9, PT, PT, R13, -0x1, RZ ;  /* 0xffffffff0d097810 */ /* 0x000fca0007ffe0ff */
[----:B------:R-:W-:-:S04]  /*09b0*/  IMAD.HI.U32 R8, R16, R9, RZ ;  /* 0x0000000910087227 */ /* 0x000fc800078e00ff */
[----:B------:R-:W-:Y:S01]  /*09c0*/  IMAD.HI.U32 R11, R16, R13, RZ ;  /* 0x0000000d100b7227 */ /* 0x000fe200078e00ff */
[----:B------:R-:W-:-:S03]  /*09d0*/  IADD3 R8, PT, PT, -R8, RZ, RZ ;  /* 0x000000ff08087210 */ /* 0x000fc60007ffe1ff */
[----:B------:R-:W-:Y:S02]  /*09e0*/  IMAD.MOV R26, RZ, RZ, -R11 ;  /* 0x000000ffff1a7224 */ /* 0x000fe400078e0a0b */
[----:B------:R-:W-:Y:S02]  /*09f0*/  IMAD R8, R8, UR11, R9 ;  /* 0x0000000b08087c24 */ /* 0x000fe4000f8e0209 */
[----:B------:R-:W-:-:S03]  /*0a00*/  IMAD R26, R26, UR11, R13 ;  /* 0x0000000b1a1a7c24 */ /* 0x000fc6000f8e020d */
[----:B------:R-:W-:Y:S02]  /*0a10*/  ISETP.GE.U32.AND P0, PT, R8, UR11, PT ;  /* 0x0000000b08007c0c */ /* 0x000fe4000bf06070 */
[----:B------:R-:W-:-:S11]  /*0a20*/  ISETP.GE.U32.AND P2, PT, R26, UR11, PT ;  /* 0x0000000b1a007c0c */ /* 0x000fd6000bf46070 */
[----:B------:R-:W-:Y:S02]  /*0a30*/  @P0 IADD3 R8, PT, PT, R8, -UR11, RZ ;  /* 0x8000000b08080c10 */ /* 0x000fe4000fffe0ff */
[----:B------:R-:W-:Y:S02]  /*0a40*/  @P2 IADD3 R26, PT, PT, R26, -UR11, RZ ;  /* 0x8000000b1a1a2c10 */ /* 0x000fe4000fffe0ff */
[----:B------:R-:W-:Y:S02]  /*0a50*/  ISETP.GE.U32.AND P1, PT, R8, UR11, PT ;  /* 0x0000000b08007c0c */ /* 0x000fe4000bf26070 */
[----:B------:R-:W-:Y:S02]  /*0a60*/  ISETP.GE.U32.AND P2, PT, R26, UR11, PT ;  /* 0x0000000b1a007c0c */ /* 0x000fe4000bf46070 */
[----:B------:R-:W-:-:S09]  /*0a70*/  PLOP3.LUT P0, PT, PT, PT, UP2, 0x80, 0x8 ;  /* 0x000000000008781c */ /* 0x000fd20003f0f028 */
[----:B------:R-:W-:Y:S02]  /*0a80*/  @P1 IADD3 R8, PT, PT, R8, -UR11, RZ ;  /* 0x8000000b08081c10 */ /* 0x000fe4000fffe0ff */
[----:B------:R-:W-:Y:S02]  /*0a90*/  @P2 IADD3 R26, PT, PT, R26, -UR11, RZ ;  /* 0x8000000b1a1a2c10 */ /* 0x000fe4000fffe0ff */
[C---:B------:R-:W-:Y:S02]  /*0aa0*/  SEL R23, R15.reuse, R8, !P0 ;  /* 0x000000080f177207 */ /* 0x040fe40004000000 */
[----:B------:R-:W-:-:S03]  /*0ab0*/  SEL R11, R15, R26, !P0 ;  /* 0x0000001a0f0b7207 */ /* 0x000fc60004000000 */
[C---:B------:R-:W-:Y:S02]  /*0ac0*/  IMAD R9, R3.reuse, UR11, R23 ;  /* 0x0000000b03097c24 */ /* 0x040fe4000f8e0217 */
[----:B------:R-:W-:Y:S02]  /*0ad0*/  IMAD R27, R3, UR11, R11 ;  /* 0x0000000b031b7c24 */ /* 0x000fe4000f8e020b */
[----:B------:R-:W-:-:S04]  /*0ae0*/  IMAD.WIDE.U32 R8, R9, 0x4, R24 ;  /* 0x0000000409087825 */ /* 0x000fc800078e0018 */
[----:B------:R-:W-:Y:S02]  /*0af0*/  IMAD.WIDE.U32 R26, R27, 0x4, R24 ;  /* 0x000000041b1a7825 */ /* 0x000fe400078e0018 */
[----:B------:R-:W2:Y:S04]  /*0b00*/  LDG.E R8, desc[UR8][R8.64] ;  /* 0x0000000808087981 */ /* 0x000ea8000c1e1900 */
[----:B------:R0:W2:Y:S01]  /*0b10*/  LDG.E R9, desc[UR8][R26.64] ;  /* 0x000000081a097981 */ /* 0x0000a2000c1e1900 */
[----:B------:R-:W-:Y:S01]  /*0b20*/  VIADD R29, R0, 0xffffffff ;  /* 0xffffffff001d7836 */ /* 0x000fe20000000000 */
[----:B------:R-:W1:Y:S01]  /*0b30*/  S2UR UR6, SR_CgaCtaId ;  /* 0x00000000000679c3 */ /* 0x000e620000008800 */
[----:B------:R-:W-:Y:S02]  /*0b40*/  UMOV UR5, 0x400 ;  /* 0x0000040000057882 */ /* 0x000fe40000000000 */
[----:B------:R-:W-:-:S05]  /*0b50*/  IMAD.HI.U32 R28, R16, R29, RZ ;  /* 0x0000001d101c7227 */ /* 0x000fca00078e00ff */
[----:B------:R-:W-:-:S05]  /*0b60*/  IADD3 R28, PT, PT, -R28, RZ, RZ ;  /* 0x000000ff1c1c7210 */ /* 0x000fca0007ffe1ff */
[----:B------:R-:W-:-:S05]  /*0b70*/  IMAD R28, R28, UR11, R29 ;  /* 0x0000000b1c1c7c24 */ /* 0x000fca000f8e021d */
[----:B------:R-:W-:Y:S01]  /*0b80*/  ISETP.GE.U32.AND P1, PT, R28, UR11, PT ;  /* 0x0000000b1c007c0c */ /* 0x000fe2000bf26070 */
[----:B-1----:R-:W-:-:S12]  /*0b90*/  ULEA UR5, UR6, UR5, 0x18 ;  /* 0x0000000506057291 */ /* 0x002fd8000f8ec0ff */
[----:B------:R-:W-:-:S04]  /*0ba0*/  @P1 IADD3 R28, PT, PT, R28, -UR11, RZ ;  /* 0x8000000b1c1c1c10 */ /* 0x000fc8000fffe0ff */
[----:B------:R-:W-:-:S13]  /*0bb0*/  ISETP.GE.U32.AND P1, PT, R28, UR11, PT ;  /* 0x0000000b1c007c0c */ /* 0x000fda000bf26070 */
[----:B------:R-:W-:-:S05]  /*0bc0*/  @P1 VIADD R28, R28, -UR11 ;  /* 0x8000000b1c1c1c36 */ /* 0x000fca0008000000 */
[----:B0-----:R-:W-:-:S05]  /*0bd0*/  SEL R26, R15, R28, !P0 ;  /* 0x0000001c0f1a7207 */ /* 0x001fca0004000000 */
[----:B------:R-:W-:Y:S01]  /*0be0*/  IMAD R27, R26, UR11, R10 ;  /* 0x0000000b1a1b7c24 */ /* 0x000fe2000f8e020a */
[----:B--2---:R0:W-:Y:S03]  /*0bf0*/  STS.64 [UR5+0x150], R8 ;  /* 0x00015008ff007988 */ /* 0x0041e60008000a05 */
[----:B0-----:R-:W-:-:S05]  /*0c00*/  IMAD.WIDE.U32 R8, R27, 0x4, R24 ;  /* 0x000000041b087825 */ /* 0x001fca00078e0018 */
[----:B------:R0:W2:Y:S01]  /*0c10*/  LDG.E R27, desc[UR8][R8.64] ;  /* 0x00000008081b7981 */ /* 0x0000a2000c1e1900 */
[----:B------:R-:W-:-:S05]  /*0c20*/  IADD3 R29, PT, PT, R0, -0x2, RZ ;  /* 0xfffffffe001d7810 */ /* 0x000fca0007ffe0ff */
[----:B------:R-:W-:-:S05]  /*0c30*/  IMAD.HI.U32 R28, R16, R29, RZ ;  /* 0x0000001d101c7227 */ /* 0x000fca00078e00ff */
[----:B------:R-:W-:-:S05]  /*0c40*/  IADD3 R28, PT, PT, -R28, RZ, RZ ;  /* 0x000000ff1c1c7210 */ /* 0x000fca0007ffe1ff */
[----:B------:R-:W-:-:S05]  /*0c50*/  IMAD R28, R28, UR11, R29 ;  /* 0x0000000b1c1c7c24 */ /* 0x000fca000f8e021d */
[----:B------:R-:W-:-:S13]  /*0c60*/  ISETP.GE.U32.AND P1, PT, R28, UR11, PT ;  /* 0x0000000b1c007c0c */ /* 0x000fda000bf26070 */
[----:B------:R-:W-:-:S05]  /*0c70*/  @P1 VIADD R28, R28, -UR11 ;  /* 0x8000000b1c1c1c36 */ /* 0x000fca0008000000 */
[----:B------:R-:W-:-:S13]  /*0c80*/  ISETP.GE.U32.AND P1, PT, R28, UR11, PT ;  /* 0x0000000b1c007c0c */ /* 0x000fda000bf26070 */
[----:B------:R-:W-:-:S04]  /*0c90*/  @P1 IADD3 R28, PT, PT, R28, -UR11, RZ ;  /* 0x8000000b1c1c1c10 */ /* 0x000fc8000fffe0ff */
[----:B------:R-:W-:-:S05]  /*0ca0*/  SEL R28, R15, R28, !P0 ;  /* 0x0000001c0f1c7207 */ /* 0x000fca0004000000 */
[----:B0-----:R-:W-:-:S04]  /*0cb0*/  IMAD R9, R28, UR11, R10 ;  /* 0x0000000b1c097c24 */ /* 0x001fc8000f8e020a */
[----:B------:R-:W-:-:S05]  /*0cc0*/  IMAD.WIDE.U32 R8, R9, 0x4, R24 ;  /* 0x0000000409087825 */ /* 0x000fca00078e0018 */
[----:B------:R0:W3:Y:S01]  /*0cd0*/  LDG.E R30, desc[UR8][R8.64] ;  /* 0x00000008081e7981 */ /* 0x0000e2000c1e1900 */
[----:B------:R-:W-:-:S03]  /*0ce0*/  IMAD R29, R28, UR11, R11 ;  /* 0x0000000b1c1d7c24 */ /* 0x000fc6000f8e020b */
[----:B--2---:R1:W-:Y:S02]  /*0cf0*/  STS [UR5+0x11c], R27 ;  /* 0x00011c1bff007988 */ /* 0x0043e40008000805 */
[--C-:B-1----:R-:W-:Y:S02]  /*0d00*/  IMAD R27, R26, UR11, R23.reuse ;  /* 0x0000000b1a1b7c24 */ /* 0x102fe4000f8e0217 */
[----:B------:R-:W-:Y:S02]  /*0d10*/  IMAD R23, R28, UR11, R23 ;  /* 0x0000000b1c177c24 */ /* 0x000fe4000f8e0217 */
[----:B0-----:R-:W-:-:S04]  /*0d20*/  IMAD.WIDE.U32 R8, R27, 0x4, R24 ;  /* 0x000000041b087825 */ /* 0x001fc800078e0018 */
[----:B------:R-:W-:Y:S02]  /*0d30*/  IMAD R27, R26, UR11, R11 ;  /* 0x0000000b1a1b7c24 */ /* 0x000fe4000f8e020b */
[--C-:B------:R-:W-:Y:S01]  /*0d40*/  IMAD.WIDE.U32 R10, R23, 0x4, R24.reuse ;  /* 0x00000004170a7825 */ /* 0x100fe200078e0018 */
[----:B------:R-:W2:Y:S03]  /*0d50*/  LDG.E R8, desc[UR8][R8.64] ;  /* 0x0000000808087981 */ /* 0x000ea6000c1e1900 */
[--C-:B------:R-:W-:Y:S02]  /*0d60*/  IMAD.WIDE.U32 R26, R27, 0x4, R24.reuse ;  /* 0x000000041b1a7825 */ /* 0x100fe400078e0018 */
[----:B------:R-:W4:Y:S02]  /*0d70*/  LDG.E R10, desc[UR8][R10.64] ;  /* 0x000000080a0a7981 */ /* 0x000f24000c1e1900 */
[----:B------:R-:W-:-:S02]  /*0d80*/  IMAD.WIDE.U32 R24, R29, 0x4, R24 ;  /* 0x000000041d187825 */ /* 0x000fc400078e0018 */
[----:B------:R-:W2:Y:S04]  /*0d90*/  LDG.E R9, desc[UR8][R26.64] ;  /* 0x000000081a097981 */ /* 0x000ea8000c1e1900 */
[----:B------:R-:W4:Y:S04]  /*0da0*/  LDG.E R11, desc[UR8][R24.64] ;  /* 0x00000008180b7981 */ /* 0x000f28000c1e1900 */
[----:B---3--:R0:W-:Y:S04]  /*0db0*/  STS [UR5+0xec], R30 ;  /* 0x0000ec1eff007988 */ /* 0x0081e80008000805 */
[----:B--2---:R0:W-:Y:S04]  /*0dc0*/  STS.64 [UR5+0x120], R8 ;  /* 0x00012008ff007988 */ /* 0x0041e80008000a05 */
[----:B----4-:R0:W-:Y:S01]  /*0dd0*/  STS.64 [UR5+0xf0], R10 ;  /* 0x0000f00aff007988 */ /* 0x0101e20008000a05 */
[----:B------:R-:W-:Y:S05]  /*0de0*/  BRA `(.L_x_5) ;  /* 0x0000001800207947 */ /* 0x000fea0003800000 */
.L_x_4:
[----:B------:R-:W1:Y:S01]  /*0df0*/  I2F.U32.RP R11, UR11 ;  /* 0x0000000b000b7d06 */ /* 0x000e620008209000 */
[----:B------:R-:W-:Y:S02]  /*0e00*/  UISETP.NE.U32.AND UP2, UPT, UR11, URZ, UPT ;  /* 0x000000ff0b00728c */ /* 0x000fe4000bf45070 */
[----:B------:R-:W-:-:S05]  /*0e10*/  ULOP3.LUT UR5, URZ, UR11, URZ, 0x33, !UPT ;  /* 0x0000000bff057292 */ /* 0x000fca000f8e33ff */
[----:B-1----:R-:W1:Y:S02]  /*0e20*/  MUFU.RCP R11, R11 ;  /* 0x0000000b000b7308 */ /* 0x002e640000001000 */
[----:B-1----:R-:W-:-:S06]  /*0e30*/  IADD3 R8, PT, PT, R11, 0xffffffe, RZ ;  /* 0x0ffffffe0b087810 */ /* 0x002fcc0007ffe0ff */
[----:B0-----:R0:W1:Y:S02]  /*0e40*/  F2I.FTZ.U32.TRUNC.NTZ R9, R8 ;  /* 0x0000000800097305 */ /* 0x001064000021f000 */
[----:B0-----:R-:W-:Y:S01]  /*0e50*/  MOV R8, RZ ;  /* 0x000000ff00087202 */ /* 0x001fe20000000f00 */
[----:B-1----:R-:W-:-:S04]  /*0e60*/  IMAD.MOV R15, RZ, RZ, -R9 ;  /* 0x000000ffff0f7224 */ /* 0x002fc800078e0a09 */
[----:B------:R-:W-:-:S04]  /*0e70*/  IMAD R15, R15, UR11, RZ ;  /* 0x0000000b0f0f7c24 */ /* 0x000fc8000f8e02ff */
[----:B------:R-:W-:Y:S01]  /*0e80*/  IMAD.HI.U32 R16, R9, R15, R8 ;  /* 0x0000000f09107227 */ /* 0x000fe200078e0008 */
[----:B------:R-:W-:-:S05]  /*0e90*/  IADD3 R9, PT, PT, R0, -0x1, RZ ;  /* 0xffffffff00097810 */ /* 0x000fca0007ffe0ff */
[----:B------:R-:W-:-:S04]  /*0ea0*/  IMAD.HI.U32 R15, R16, R9, RZ ;  /* 0x00000009100f7227 */ /* 0x000fc800078e00ff */
[----:B------:R-:W-:Y:S01]  /*0eb0*/  IMAD.MOV R26, RZ, RZ, -R15 ;  /* 0x000000ffff1a7224 */ /* 0x000fe200078e0a0f */
[----:B------:R-:W-:-:S03]  /*0ec0*/  MOV R15, UR5 ;  /* 0x00000005000f7c02 */ /* 0x000fc60008000f00 */
[----:B------:R-:W-:Y:S02]  /*0ed0*/  IMAD R26, R26, UR11, R9 ;  /* 0x0000000b1a1a7c24 */ /* 0x000fe4000f8e0209 */
[----:B------:R-:W-:-:S03]  /*0ee0*/  IMAD R9, R5, UR11, R10 ;  /* 0x0000000b05097c24 */ /* 0x000fc6000f8e020a */
[----:B------:R-:W-:Y:S01]  /*0ef0*/  ISETP.GE.U32.AND P0, PT, R26, UR11, PT ;  /* 0x0000000b1a007c0c */ /* 0x000fe2000bf06070 */
[----:B------:R-:W-:-:S06]  /*0f00*/  IMAD.WIDE.U32 R8, R9, 0x4, R24 ;  /* 0x0000000409087825 */ /* 0x000fcc00078e0018 */
[----:B------:R-:W2:Y:S06]  /*0f10*/  LDG.E R9, desc[UR8][R8.64] ;  /* 0x0000000808097981 */ /* 0x000eac000c1e1900 */
[----:B------:R-:W-:Y:S02]  /*0f20*/  @P0 IADD3 R26, PT, PT, R26, -UR11, RZ ;  /* 0x8000000b1a1a0c10 */ /* 0x000fe4000fffe0ff */
[----:B------:R-:W-:Y:S02]  /*0f30*/  PLOP3.LUT P0, PT, PT, PT, UP2, 0x80, 0x8 ;  /* 0x000000000008781c */ /* 0x000fe40003f0f028 */
[----:B------:R-:W-:-:S13]  /*0f40*/  ISETP.GE.U32.AND P1, PT, R26, UR11, PT ;  /* 0x0000000b1a007c0c */ /* 0x000fda000bf26070 */
[----:B------:R-:W-:-:S05]  /*0f50*/  @P1 VIADD R26, R26, -UR11 ;  /* 0x8000000b1a1a1c36 */ /* 0x000fca0008000000 */
[----:B------:R-:W-:-:S05]  /*0f60*/  SEL R11, R15, R26, !P0 ;  /* 0x0000001a0f0b7207 */ /* 0x000fca0004000000 */
[----:B------:R-:W-:-:S04]  /*0f70*/  IMAD R11, R11, UR11, R10 ;  /* 0x0000000b0b0b7c24 */ /* 0x000fc8000f8e020a */
[----:B------:R-:W-:-:S06]  /*0f80*/  IMAD.WIDE.U32 R24, R11, 0x4, R24 ;  /* 0x000000040b187825 */ /* 0x000fcc00078e0018 */
[----:B------:R-:W3:Y:S01]  /*0f90*/  LDG.E R25, desc[UR8][R24.64] ;  /* 0x0000000818197981 */ /* 0x000ee2000c1e1900 */
[----:B------:R-:W0:Y:S01]  /*0fa0*/  S2UR UR6, SR_CgaCtaId ;  /* 0x00000000000679c3 */ /* 0x000e220000008800 */
[----:B------:R-:W-:Y:S02]  /*0fb0*/  UMOV UR5, 0x400 ;  /* 0x0000040000057882 */ /* 0x000fe40000000000 */
[----:B------:R-:W-:-:S04]  /*0fc0*/  UIADD3 UR5, UPT, UPT, UR5, 0xc8, URZ ;  /* 0x000000c805057890 */ /* 0x000fc8000fffe0ff */
[----:B0-----:R-:W-:-:S06]  /*0fd0*/  ULEA UR5, UR6, UR5, 0x18 ;  /* 0x0000000506057291 */ /* 0x001fcc000f8ec0ff */
[----:B------:R-:W-:-:S05]  /*0fe0*/  LEA R10, R7, UR5, 0x2 ;  /* 0x00000005070a7c11 */ /* 0x000fca000f8e10ff */
[----:B--2---:R0:W-:Y:S04]  /*0ff0*/  STS [R10+0x8], R9 ;  /* 0x000008090a007388 */ /* 0x0041e80000000800 */
[----:B---3--:R0:W-:Y:S01]  /*1000*/  STS [R10+0x38], R25 ;  /* 0x000038190a007388 */ /* 0x0081e20000000800 */
[----:B------:R-:W-:Y:S05]  /*1010*/  BRA `(.L_x_5) ;  /* 0x0000001400947947 */ /* 0x000fea0003800000 */
.L_x_3:
[----:B------:R-:W1:Y:S01]  /*1020*/  I2F.U32.RP R15, UR11 ;  /* 0x0000000b000f7d06 */ /* 0x000e620008209000 */
[----:B------:R-:W-:Y:S01]  /*1030*/  IMAD.MOV.U32 R8, RZ, RZ, RZ ;  /* 0x000000ffff087224 */ /* 0x000fe200078e00ff */
[----:B------:R-:W-:Y:S02]  /*1040*/  UISETP.NE.U32.AND UP2, UPT, UR11, URZ, UPT ;  /* 0x000000ff0b00728c */ /* 0x000fe4000bf45070 */
[----:B------:R-:W-:-:S04]  /*1050*/  ULOP3.LUT UR5, URZ, UR11, URZ, 0x33, !UPT ;  /* 0x0000000bff057292 */ /* 0x000fc8000f8e33ff */
[----:B-1----:R-:W1:Y:S02]  /*1060*/  MUFU.RCP R15, R15 ;  /* 0x0000000f000f7308 */ /* 0x002e640000001000 */
[----:B-1----:R-:W-:-:S06]  /*1070*/  IADD3 R23, PT, PT, R15, 0xffffffe, RZ ;  /* 0x0ffffffe0f177810 */ /* 0x002fcc0007ffe0ff */
[----:B0-----:R-:W0:Y:S02]  /*1080*/  F2I.FTZ.U32.TRUNC.NTZ R9, R23 ;  /* 0x0000001700097305 */ /* 0x001e24000021f000 */
[----:B0-----:R-:W-:-:S05]  /*1090*/  IADD3 R11, PT, PT, RZ, -R9, RZ ;  /* 0x80000009ff0b7210 */ /* 0x001fca0007ffe0ff */
[----:B------:R-:W-:-:S04]  /*10a0*/  IMAD R11, R11, UR11, RZ ;  /* 0x0000000b0b0b7c24 */ /* 0x000fc8000f8e02ff */
[----:B------:R-:W-:Y:S01]  /*10b0*/  IMAD.HI.U32 R16, R9, R11, R8 ;  /* 0x0000000b09107227 */ /* 0x000fe200078e0008 */
[C---:B------:R-:W-:Y:S02]  /*10c0*/  IADD3 R11, PT, PT, R13.reuse, -0x4, RZ ;  /* 0xfffffffc0d0b7810 */ /* 0x040fe40007ffe0ff */
[----:B------:R-:W-:-:S03]  /*10d0*/  IADD3 R9, PT, PT, R13, -0x3, RZ ;  /* 0xfffffffd0d097810 */ /* 0x000fc60007ffe0ff */
[----:B------:R-:W-:-:S04]  /*10e0*/  IMAD.HI.U32 R15, R16, R11, RZ ;  /* 0x0000000b100f7227 */ /* 0x000fc800078e00ff */
[----:B------:R-:W-:Y:S01]  /*10f0*/  IMAD.HI.U32 R8, R16, R9, RZ ;  /* 0x0000000910087227 */ /* 0x000fe200078e00ff */
[----:B------:R-:W-:Y:S02]  /*1100*/  IADD3 R26, PT, PT, -R15, RZ, RZ ;  /* 0x000000ff0f1a7210 */ /* 0x000fe40007ffe1ff */
[----:B------:R-:W-:Y:S01]  /*1110*/  MOV R15, UR5 ;  /* 0x00000005000f7c02 */ /* 0x000fe20008000f00 */
[----:B------:R-:W-:Y:S02]  /*1120*/  IMAD.MOV R8, RZ, RZ, -R8 ;  /* 0x000000ffff087224 */ /* 0x000fe400078e0a08 */
[----:B------:R-:W-:Y:S02]  /*1130*/  IMAD R26, R26, UR11, R11 ;  /* 0x0000000b1a1a7c24 */ /* 0x000fe4000f8e020b */
[----:B------:R-:W-:-:S03]  /*1140*/  IMAD R8, R8, UR11, R9 ;  /* 0x0000000b08087c24 */ /* 0x000fc6000f8e0209 */
[----:B------:R-:W-:Y:S02]  /*1150*/  ISETP.GE.U32.AND P2, PT, R26, UR11, PT ;  /* 0x0000000b1a007c0c */ /* 0x000fe4000bf46070 */
[----:B------:R-:W-:-:S11]  /*1160*/  ISETP.GE.U32.AND P0, PT, R8, UR11, PT ;  /* 0x0000000b08007c0c */ /* 0x000fd6000bf06070 */
[----:B------:R-:W-:Y:S02]  /*1170*/  @P2 VIADD R26, R26, -UR11 ;  /* 0x8000000b1a1a2c36 */ /* 0x000fe40008000000 */
[----:B------:R-:W-:Y:S02]  /*1180*/  @P0 IADD3 R8, PT, PT, R8, -UR11, RZ ;  /* 0x8000000b08080c10 */ /* 0x000fe4000fffe0ff */
[----:B------:R-:W-:Y:S02]  /*1190*/  PLOP3.LUT P0, PT, PT, PT, UP2, 0x80, 0x8 ;  /* 0x000000000008781c */ /* 0x000fe40003f0f028 */
[----:B------:R-:W-:Y:S02]  /*11a0*/  ISETP.GE.U32.AND P1, PT, R8, UR11, PT ;  /* 0x0000000b08007c0c */ /* 0x000fe4000bf26070 */
[----:B------:R-:W-:-:S11]  /*11b0*/  ISETP.GE.U32.AND P2, PT, R26, UR11, PT ;  /* 0x0000000b1a007c0c */ /* 0x000fd6000bf46070 */
[----:B------:R-:W-:Y:S02]  /*11c0*/  @P1 IADD3 R8, PT, PT, R8, -UR11, RZ ;  /* 0x8000000b08081c10 */ /* 0x000fe4000fffe0ff */
[----:B------:R-:W-:Y:S02]  /*11d0*/  @P2 VIADD R26, R26, -UR11 ;  /* 0x8000000b1a1a2c36 */ /* 0x000fe40008000000 */
[----:B------:R-:W-:-:S03]  /*11e0*/  SEL R11, R15, R8, !P0 ;  /* 0x000000080f0b7207 */ /* 0x000fc60004000000 */
[----:B------:R-:W-:Y:S02]  /*11f0*/  SEL R23, R15, R26, !P0 ;  /* 0x0000001a0f177207 */ /* 0x000fe40004000000 */
[----:B------:R-:W-:-:S03]  /*1200*/  IMAD R9, R3, UR11, R11 ;  /* 0x0000000b03097c24 */ /* 0x000fc6000f8e020b */
[----:B------:R-:W-:Y:S02]  /*1210*/  IMAD R27, R3, UR11, R23 ;  /* 0x0000000b031b7c24 */ /* 0x000fe4000f8e0217 */
[----:B------:R-:W-:-:S04]  /*1220*/  IMAD.WIDE.U32 R8, R9, 0x4, R24 ;  /* 0x0000000409087825 */ /* 0x000fc800078e0018 */
[----:B------:R-:W-:Y:S02]  /*1230*/  IMAD.WIDE.U32 R26, R27, 0x4, R24 ;  /* 0x000000041b1a7825 */ /* 0x000fe400078e0018 */
[----:B------:R-:W2:Y:S04]  /*1240*/  LDG.E R9, desc[UR8][R8.64] ;  /* 0x0000000808097981 */ /* 0x000ea8000c1e1900 */
[----:B------:R0:W2:Y:S01]  /*1250*/  LDG.E R8, desc[UR8][R26.64] ;  /* 0x000000081a087981 */ /* 0x0000a2000c1e1900 */
[----:B------:R-:W-:Y:S01]  /*1260*/  IADD3 R29, PT, PT, R0, -0x1, RZ ;  /* 0xffffffff001d7810 */ /* 0x000fe20007ffe0ff */
[----:B------:R-:W1:Y:S01]  /*1270*/  S2UR UR6, SR_CgaCtaId ;  /* 0x00000000000679c3 */ /* 0x000e620000008800 */
[----:B------:R-:W-:-:S03]  /*1280*/  UMOV UR5, 0x400 ;  /* 0x0000040000057882 */ /* 0x000fc60000000000 */
[----:B------:R-:W-:-:S05]  /*1290*/  IMAD.HI.U32 R28, R16, R29, RZ ;  /* 0x0000001d101c7227 */ /* 0x000fca00078e00ff */
[----:B------:R-:W-:-:S05]  /*12a0*/  IADD3 R28, PT, PT, -R28, RZ, RZ ;  /* 0x000000ff1c1c7210 */ /* 0x000fca0007ffe1ff */
[----:B------:R-:W-:-:S05]  /*12b0*/  IMAD R28, R28, UR11, R29 ;  /* 0x0000000b1c1c7c24 */ /* 0x000fca000f8e021d */
[----:B------:R-:W-:Y:S01]  /*12c0*/  ISETP.GE.U32.AND P1, PT, R28, UR11, PT ;  /* 0x0000000b1c007c0c */ /* 0x000fe2000bf26070 */
[----:B-1----:R-:W-:-:S12]  /*12d0*/  ULEA UR5, UR6, UR5, 0x18 ;  /* 0x0000000506057291 */ /* 0x002fd8000f8ec0ff */
[----:B------:R-:W-:-:S05]  /*12e0*/  @P1 VIADD R28, R28, -UR11 ;  /* 0x8000000b1c1c1c36 */ /* 0x000fca0008000000 */
[----:B------:R-:W-:-:S13]  /*12f0*/  ISETP.GE.U32.AND P1, PT, R28, UR11, PT ;  /* 0x0000000b1c007c0c */ /* 0x000fda000bf26070 */
[----:B------:R-:W-:-:S04]  /*1300*/  @P1 IADD3 R28, PT, PT, R28, -UR11, RZ ;  /* 0x8000000b1c1c1c10 */ /* 0x000fc8000fffe0ff */
[----:B0-----:R-:W-:-:S05]  /*1310*/  SEL R26, R15, R28, !P0 ;  /* 0x0000001c0f1a7207 */ /* 0x001fca0004000000 */
[----:B------:R-:W-:Y:S01]  /*1320*/  IMAD R27, R26, UR11, R10 ;  /* 0x0000000b1a1b7c24 */ /* 0x000fe2000f8e020a */
[----:B--2---:R0:W-:Y:S03]  /*1330*/  STS.64 [UR5+0x128], R8 ;  /* 0x00012808ff007988 */ /* 0x0041e60008000a05 */
[----:B0-----:R-:W-:-:S05]  /*1340*/  IMAD.WIDE.U32 R8, R27, 0x4, R24 ;  /* 0x000000041b087825 */ /* 0x001fca00078e0018 */
[----:B------:R0:W2:Y:S01]  /*1350*/  LDG.E R27, desc[UR8][R8.64] ;  /* 0x00000008081b7981 */ /* 0x0000a2000c1e1900 */
[----:B------:R-:W-:-:S05]  /*1360*/  IADD3 R29, PT, PT, R0, -0x2, RZ ;  /* 0xfffffffe001d7810 */ /* 0x000fca0007ffe0ff */
[----:B------:R-:W-:-:S04]  /*1370*/  IMAD.HI.U32 R28, R16, R29, RZ ;  /* 0x0000001d101c7227 */ /* 0x000fc800078e00ff */
[----:B------:R-:W-:-:S04]  /*1380*/  IMAD.MOV R28, RZ, RZ, -R28 ;  /* 0x000000ffff1c7224 */ /* 0x000fc800078e0a1c */
[----:B------:R-:W-:-:S05]  /*1390*/  IMAD R28, R28, UR11, R29 ;  /* 0x0000000b1c1c7c24 */ /* 0x000fca000f8e021d */
[----:B------:R-:W-:-:S13]  /*13a0*/  ISETP.GE.U32.AND P1, PT, R28, UR11, PT ;  /* 0x0000000b1c007c0c */ /* 0x000fda000bf26070 */
[----:B------:R-:W-:-:S04]  /*13b0*/  @P1 IADD3 R28, PT, PT, R28, -UR11, RZ ;  /* 0x8000000b1c1c1c10 */ /* 0x000fc8000fffe0ff */
[----:B------:R-:W-:-:S13]  /*13c0*/  ISETP.GE.U32.AND P1, PT, R28, UR11, PT ;  /* 0x0000000b1c007c0c */ /* 0x000fda000bf26070 */
[----:B------:R-:W-:-:S04]  /*13d0*/  @P1 IADD3 R28, PT, PT, R28, -UR11, RZ ;  /* 0x8000000b1c1c1c10 */ /* 0x000fc8000fffe0ff */
[----:B------:R-:W-:-:S05]  /*13e0*/  SEL R28, R15, R28, !P0 ;  /* 0x0000001c0f1c7207 */ /* 0x000fca0004000000 */
[----:B0-----:R-:W-:-:S04]  /*13f0*/  IMAD R9, R28, UR11, R10 ;  /* 0x0000000b1c097c24 */ /* 0x001fc8000f8e020a */
[----:B------:R-:W-:-:S05]  /*1400*/  IMAD.WIDE.U32 R8, R9, 0x4, R24 ;  /* 0x0000000409087825 */ /* 0x000fca00078e0018 */
[----:B------:R0:W3:Y:S04]  /*1410*/  LDG.E R29, desc[UR8][R8.64] ;  /* 0x00000008081d7981 */ /* 0x0000e8000c1e1900 */
[----:B--2---:R1:W-:Y:S02]  /*1420*/  STS [UR5+0x100], R27 ;  /* 0x0001001bff007988 */ /* 0x0043e40008000805 */
[--C-:B-1----:R-:W-:Y:S02]  /*1430*/  IMAD R27, R26, UR11, R11.reuse ;  /* 0x0000000b1a1b7c24 */ /* 0x102fe4000f8e020b */
[----:B------:R-:W-:Y:S02]  /*1440*/  IMAD R11, R28, UR11, R11 ;  /* 0x0000000b1c0b7c24 */ /* 0x000fe4000f8e020b */
[----:B0-----:R-:W-:-:S04]  /*1450*/  IMAD.WIDE.U32 R8, R27, 0x4, R24 ;  /* 0x000000041b087825 */ /* 0x001fc800078e0018 */
[--C-:B------:R-:W-:Y:S02]  /*1460*/  IMAD R27, R26, UR11, R23.reuse ;  /* 0x0000000b1a1b7c24 */ /* 0x100fe4000f8e0217 */
[----:B------:R-:W-:Y:S01]  /*1470*/  IMAD R23, R28, UR11, R23 ;  /* 0x0000000b1c177c24 */ /* 0x000fe2000f8e0217 */
[----:B------:R-:W2:Y:S01]  /*1480*/  LDG.E R9, desc[UR8][R8.64] ;  /* 0x0000000808097981 */ /* 0x000ea2000c1e1900 */
[----:B------:R-:W-:-:S04]  /*1490*/  IMAD.WIDE.U32 R10, R11, 0x4, R24 ;  /* 0x000000040b0a7825 */ /* 0x000fc800078e0018 */
[--C-:B------:R-:W-:Y:S02]  /*14a0*/  IMAD.WIDE.U32 R26, R27, 0x4, R24.reuse ;  /* 0x000000041b1a7825 */ /* 0x100fe400078e0018 */
[----:B------:R-:W4:Y:S02]  /*14b0*/  LDG.E R11, desc[UR8][R10.64] ;  /* 0x000000080a0b7981 */ /* 0x000f24000c1e1900 */
[----:B------:R-:W-:Y:S02]  /*14c0*/  IMAD.WIDE.U32 R24, R23, 0x4, R24 ;  /* 0x0000000417187825 */ /* 0x000fe400078e0018 */
[----:B------:R-:W2:Y:S04]  /*14d0*/  LDG.E R8, desc[UR8][R26.64] ;  /* 0x000000081a087981 */ /* 0x000ea8000c1e1900 */
[----:B------:R-:W4:Y:S04]  /*14e0*/  LDG.E R10, desc[UR8][R24.64] ;  /* 0x00000008180a7981 */ /* 0x000f28000c1e1900 */
[----:B---3--:R0:W-:Y:S04]  /*14f0*/  STS [UR5+0xd0], R29 ;  /* 0x0000d01dff007988 */ /* 0x0081e80008000805 */
[----:B--2---:R0:W-:Y:S04]  /*1500*/  STS.64 [UR5+0xf8], R8 ;  /* 0x0000f808ff007988 */ /* 0x0041e80008000a05 */
[----:B----4-:R0:W-:Y:S01]  /*1510*/  STS.64 [UR5+0xc8], R10 ;  /* 0x0000c80aff007988 */ /* 0x0101e20008000a05 */
[----:B------:R-:W-:Y:S05]  /*1520*/  BRA `(.L_x_5) ;  /* 0x0000001000507947 */ /* 0x000fea0003800000 */
.L_x_2:
[----:B------:R-:W-:-:S13]  /*1530*/  ISETP.NE.AND P1, PT, R7, 0x7, PT ;  /* 0x000000070700780c */ /* 0x000fda0003f25270 */
[----:B------:R-:W-:Y:S05]  /*1540*/  @!P1 BRA `(.L_x_6) ;  /* 0x0000000000a09947 */ /* 0x000fea0003800000 */
[----:B------:R-:W-:-:S13]  /*1550*/  ISETP.NE.AND P1, PT, R7, RZ, PT ;  /* 0x000000ff0700720c */ /* 0x000fda0003f25270 */
[----:B------:R-:W-:Y:S05]  /*1560*/  @P1 BRA `(.L_x_5) ;  /* 0x0000001000401947 */ /* 0x000fea0003800000 */
[----:B------:R-:W1:Y:S01]  /*1570*/  I2F.U32.RP R10, UR11 ;  /* 0x0000000b000a7d06 */ /* 0x000e620008209000 */
[----:B------:R-:W-:Y:S01]  /*1580*/  IADD3 R15, PT, PT, R13, -0x4, RZ ;  /* 0xfffffffc0d0f7810 */ /* 0x000fe20007ffe0ff */
[----:B------:R-:W-:Y:S02]  /*1590*/  ULOP3.LUT UR5, URZ, UR11, URZ, 0x33, !UPT ;  /* 0x0000000bff057292 */ /* 0x000fe4000f8e33ff */
[----:B------:R-:W-:-:S04]  /*15a0*/  UISETP.NE.U32.AND UP2, UPT, UR11, URZ, UPT ;  /* 0x000000ff0b00728c */ /* 0x000fc8000bf45070 */
[----:B-1----:R-:W1:Y:S02]  /*15b0*/  MUFU.RCP R10, R10 ;  /* 0x0000000a000a7308 */ /* 0x002e640000001000 */
[----:B-1----:R-:W-:-:S06]  /*15c0*/  VIADD R8, R10, 0xffffffe ;  /* 0x0ffffffe0a087836 */ /* 0x002fcc0000000000 */
[----:B0-----:R0:W1:Y:S02]  /*15d0*/  F2I.FTZ.U32.TRUNC.NTZ R9, R8 ;  /* 0x0000000800097305 */ /* 0x001064000021f000 */
[----:B0-----:R-:W-:Y:S01]  /*15e0*/  HFMA2 R8, -RZ, RZ, 0, 0 ;  /* 0x00000000ff087431 */ /* 0x001fe200000001ff */
[----:B-1----:R-:W-:-:S05]  /*15f0*/  IADD3 R11, PT, PT, RZ, -R9, RZ ;  /* 0x80000009ff0b7210 */ /* 0x002fca0007ffe0ff */
[----:B------:R-:W-:-:S04]  /*1600*/  IMAD R11, R11, UR11, RZ ;  /* 0x0000000b0b0b7c24 */ /* 0x000fc8000f8e02ff */
[----:B------:R-:W-:-:S04]  /*1610*/  IMAD.HI.U32 R16, R9, R11, R8 ;  /* 0x0000000b09107227 */ /* 0x000fc800078e0008 */
[----:B------:R-:W-:Y:S02]  /*1620*/  VIADD R9, R13, 0xfffffffd ;  /* 0xfffffffd0d097836 */ /* 0x000fe40000000000 */
[----:B------:R-:W-:-:S04]  /*1630*/  IMAD.HI.U32 R23, R16, R15, RZ ;  /* 0x0000000f10177227 */ /* 0x000fc800078e00ff */
[----:B------:R-:W-:-:S04]  /*1640*/  IMAD.HI.U32 R11, R16, R9, RZ ;  /* 0x00000009100b7227 */ /* 0x000fc800078e00ff */
[----:B------:R-:W-:Y:S01]  /*1650*/  IMAD.MOV R8, RZ, RZ, -R23 ;  /* 0x000000ffff087224 */ /* 0x000fe200078e0a17 */
[----:B------:R-:W-:-:S03]  /*1660*/  IADD3 R10, PT, PT, -R11, RZ, RZ ;  /* 0x000000ff0b0a7210 */ /* 0x000fc60007ffe1ff */
[----:B------:R-:W-:Y:S02]  /*1670*/  IMAD R8, R8, UR11, R15 ;  /* 0x0000000b08087c24 */ /* 0x000fe4000f8e020f */
[----:B------:R-:W-:Y:S02]  /*1680*/  IMAD R10, R10, UR11, R9 ;  /* 0x0000000b0a0a7c24 */ /* 0x000fe4000f8e0209 */
[----:B------:R-:W-:Y:S01]  /*1690*/  IMAD.U32 R15, RZ, RZ, UR5 ;  /* 0x00000005ff0f7e24 */ /* 0x000fe2000f8e00ff */
        /* <DEDUP_REMOVED lines=12> */
[----:B------:R-:W-:-:S04]  /*1760*/  IMAD R9, R3, UR11, R10 ;  /* 0x0000000b03097c24 */ /* 0x000fc8000f8e020a */
[----:B------:R-:W-:-:S04]  /*1770*/  IMAD.WIDE.U32 R8, R9, 0x4, R24 ;  /* 0x0000000409087825 */ /* 0x000fc800078e0018 */
[----:B------:R-:W-:Y:S02]  /*1780*/  IMAD.WIDE.U32 R24, R11, 0x4, R24 ;  /* 0x000000040b187825 */ /* 0x000fe400078e0018 */
[----:B------:R-:W2:Y:S04]  /*1790*/  LDG.E R9, desc[UR8][R8.64] ;  /* 0x0000000808097981 */ /* 0x000ea8000c1e1900 */
[----:B------:R-:W2:Y:S04]  /*17a0*/  LDG.E R8, desc[UR8][R24.64] ;  /* 0x0000000818087981 */ /* 0x000ea8000c1e1900 */
[----:B--2---:R3:W-:Y:S01]  /*17b0*/  STS.64 [R21+0x60], R8 ;  /* 0x0000600815007388 */ /* 0x0047e20000000a00 */
[----:B------:R-:W-:Y:S05]  /*17c0*/  BRA `(.L_x_5) ;  /* 0x0000000c00a87947 */ /* 0x000fea0003800000 */
.L_x_6:
[----:B------:R-:W1:Y:S01]  /*17d0*/  I2F.U32.RP R10, UR11 ;  /* 0x0000000b000a7d06 */ /* 0x000e620008209000 */
[----:B------:R-:W-:Y:S02]  /*17e0*/  UISETP.NE.U32.AND UP2, UPT, UR11, URZ, UPT ;  /* 0x000000ff0b00728c */ /* 0x000fe4000bf45070 */
[----:B------:R-:W-:-:S05]  /*17f0*/  ULOP3.LUT UR5, URZ, UR11, URZ, 0x33, !UPT ;  /* 0x0000000bff057292 */ /* 0x000fca000f8e33ff */
[----:B-1----:R-:W1:Y:S02]  /*1800*/  MUFU.RCP R10, R10 ;  /* 0x0000000a000a7308 */ /* 0x002e640000001000 */
[----:B-1----:R-:W-:-:S06]  /*1810*/  VIADD R8, R10, 0xffffffe ;  /* 0x0ffffffe0a087836 */ /* 0x002fcc0000000000 */
[----:B0-----:R0:W1:Y:S02]  /*1820*/  F2I.FTZ.U32.TRUNC.NTZ R9, R8 ;  /* 0x0000000800097305 */ /* 0x001064000021f000 */
[----:B0-----:R-:W-:Y:S02]  /*1830*/  MOV R8, RZ ;  /* 0x000000ff00087202 */ /* 0x001fe40000000f00 */
[----:B-1----:R-:W-:-:S05]  /*1840*/  IADD3 R11, PT, PT, RZ, -R9, RZ ;  /* 0x80000009ff0b7210 */ /* 0x002fca0007ffe0ff */
[----:B------:R-:W-:-:S04]  /*1850*/  IMAD R11, R11, UR11, RZ ;  /* 0x0000000b0b0b7c24 */ /* 0x000fc8000f8e02ff */
[----:B------:R-:W-:-:S04]  /*1860*/  IMAD.HI.U32 R16, R9, R11, R8 ;  /* 0x0000000b09107227 */ /* 0x000fc800078e0008 */
[----:B------:R-:W-:Y:S02]  /*1870*/  VIADD R9, R13, 0xffffffff ;  /* 0xffffffff0d097836 */ /* 0x000fe40000000000 */
[----:B------:R-:W-:-:S04]  /*1880*/  IMAD.HI.U32 R15, R16, R13, RZ ;  /* 0x0000000d100f7227 */ /* 0x000fc800078e00ff */
[----:B------:R-:W-:Y:S01]  /*1890*/  IMAD.HI.U32 R11, R16, R9, RZ ;  /* 0x00000009100b7227 */ /* 0x000fe200078e00ff */
[----:B------:R-:W-:Y:S02]  /*18a0*/  IADD3 R26, PT, PT, -R15, RZ, RZ ;  /* 0x000000ff0f1a7210 */ /* 0x000fe40007ffe1ff */
[----:B------:R-:W-:Y:S02]  /*18b0*/  MOV R15, UR5 ;  /* 0x00000005000f7c02 */ /* 0x000fe40008000f00 */
[----:B------:R-:W-:Y:S01]  /*18c0*/  IADD3 R10, PT, PT, -R11, RZ, RZ ;  /* 0x000000ff0b0a7210 */ /* 0x000fe20007ffe1ff */
[----:B------:R-:W-:-:S04]  /*18d0*/  IMAD R26, R26, UR11, R13 ;  /* 0x0000000b1a1a7c24 */ /* 0x000fc8000f8e020d */
[----:B------:R-:W-:Y:S01]  /*18e0*/  IMAD R10, R10, UR11, R9 ;  /* 0x0000000b0a0a7c24 */ /* 0x000fe2000f8e0209 */
[----:B------:R-:W-:-:S04]  /*18f0*/  ISETP.GE.U32.AND P1, PT, R26, UR11, PT ;  /* 0x0000000b1a007c0c */ /* 0x000fc8000bf26070 */
[----:B------:R-:W-:-:S09]  /*1900*/  ISETP.GE.U32.AND P0, PT, R10, UR11, PT ;  /* 0x0000000b0a007c0c */ /* 0x000fd2000bf06070 */
[----:B------:R-:W-:-:S04]  /*1910*/  @P1 IADD3 R26, PT, PT, R26, -UR11, RZ ;  /* 0x8000000b1a1a1c10 */ /* 0x000fc8000fffe0ff */
[----:B------:R-:W-:Y:S01]  /*1920*/  @P0 VIADD R10, R10, -UR11 ;  /* 0x8000000b0a0a0c36 */ /* 0x000fe20008000000 */
[----:B------:R-:W-:Y:S02]  /*1930*/  ISETP.GE.U32.AND P2, PT, R26, UR11, PT ;  /* 0x0000000b1a007c0c */ /* 0x000fe4000bf46070 */
[----:B------:R-:W-:Y:S02]  /*1940*/  PLOP3.LUT P0, PT, PT, PT, UP2, 0x80, 0x8 ;  /* 0x000000000008781c */ /* 0x000fe40003f0f028 */
[----:B------:R-:W-:-:S09]  /*1950*/  ISETP.GE.U32.AND P1, PT, R10, UR11, PT ;  /* 0x0000000b0a007c0c */ /* 0x000fd2000bf26070 */
[----:B------:R-:W-:-:S04]  /*1960*/  @P2 IADD3 R26, PT, PT, R26, -UR11, RZ ;  /* 0x8000000b1a1a2c10 */ /* 0x000fc8000fffe0ff */
[----:B------:R-:W-:Y:S01]  /*1970*/  @P1 VIADD R10, R10, -UR11 ;  /* 0x8000000b0a0a1c36 */ /* 0x000fe20008000000 */
[----:B------:R-:W-:-:S04]  /*1980*/  SEL R26, R15, R26, !P0 ;  /* 0x0000001a0f1a7207 */ /* 0x000fc80004000000 */
[----:B------:R-:W-:Y:S01]  /*1990*/  SEL R10, R15, R10, !P0 ;  /* 0x0000000a0f0a7207 */ /* 0x000fe20004000000 */
[----:B------:R-:W-:-:S04]  /*19a0*/  IMAD R11, R3, UR11, R26 ;  /* 0x0000000b030b7c24 */ /* 0x000fc8000f8e021a */
[----:B------:R-:W-:-:S04]  /*19b0*/  IMAD R9, R3, UR11, R10 ;  /* 0x0000000b03097c24 */ /* 0x000fc8000f8e020a */
[----:B------:R-:W-:-:S04]  /*19c0*/  IMAD.WIDE.U32 R8, R9, 0x4, R24 ;  /* 0x0000000409087825 */ /* 0x000fc800078e0018 */
[----:B------:R-:W-:Y:S02]  /*19d0*/  IMAD.WIDE.U32 R24, R11, 0x4, R24 ;  /* 0x000000040b187825 */ /* 0x000fe400078e0018 */
[----:B------:R-:W2:Y:S04]  /*19e0*/  LDG.E R8, desc[UR8][R8.64] ;  /* 0x0000000808087981 */ /* 0x000ea8000c1e1900 */
[----:B------:R-:W2:Y:S04]  /*19f0*/  LDG.E R9, desc[UR8][R24.64] ;  /* 0x0000000818097981 */ /* 0x000ea8000c1e1900 */
[----:B--2---:R4:W-:Y:S01]  /*1a00*/  STS.64 [R21+0x88], R8 ;  /* 0x0000880815007388 */ /* 0x0049e20000000a00 */
[----:B------:R-:W-:Y:S05]  /*1a10*/  BRA `(.L_x_5) ;  /* 0x0000000c00147947 */ /* 0x000fea0003800000 */
.L_x_1:
[----:B------:R-:W-:-:S13]  /*1a20*/  ISETP.NE.AND P0, PT, R7, RZ, PT ;  /* 0x000000ff0700720c */ /* 0x000fda0003f05270 */
[----:B------:R-:W-:Y:S05]  /*1a30*/  @!P0 BRA `(.L_x_7) ;  /* 0x0000000400d08947 */ /* 0x000fea0003800000 */
[----:B------:R-:W-:-:S13]  /*1a40*/  ISETP.NE.AND P0, PT, R7, 0x7, PT ;  /* 0x000000070700780c */ /* 0x000fda0003f05270 */
[----:B------:R-:W-:Y:S05]  /*1a50*/  @P0 BRA `(.L_x_8) ;  /* 0x00000004003c0947 */ /* 0x000fea0003800000 */
[----:B------:R-:W1:Y:S01]  /*1a60*/  I2F.U32.RP R11, UR11 ;  /* 0x0000000b000b7d06 */ /* 0x000e620008209000 */
[----:B------:R-:W-:Y:S02]  /*1a70*/  UISETP.NE.U32.AND UP2, UPT, UR11, URZ, UPT ;  /* 0x000000ff0b00728c */ /* 0x000fe4000bf45070 */
[----:B------:R-:W-:-:S05]  /*1a80*/  ULOP3.LUT UR5, URZ, UR11, URZ, 0x33, !UPT ;  /* 0x0000000bff057292 */ /* 0x000fca000f8e33ff */
[----:B-1----:R-:W1:Y:S02]  /*1a90*/  MUFU.RCP R11, R11 ;  /* 0x0000000b000b7308 */ /* 0x002e640000001000 */
[----:B-1----:R-:W-:-:S06]  /*1aa0*/  IADD3 R8, PT, PT, R11, 0xffffffe, RZ ;  /* 0x0ffffffe0b087810 */ /* 0x002fcc0007ffe0ff */
[----:B0-----:R0:W1:Y:S02]  /*1ab0*/  F2I.FTZ.U32.TRUNC.NTZ R9, R8 ;  /* 0x0000000800097305 */ /* 0x001064000021f000 */
[----:B0-----:R-:W-:Y:S02]  /*1ac0*/  HFMA2 R8, -RZ, RZ, 0, 0 ;  /* 0x00000000ff087431 */ /* 0x001fe400000001ff */
[----:B-1----:R-:W-:-:S04]  /*1ad0*/  IMAD.MOV R15, RZ, RZ, -R9 ;  /* 0x000000ffff0f7224 */ /* 0x002fc800078e0a09 */
[----:B------:R-:W-:-:S04]  /*1ae0*/  IMAD R15, R15, UR11, RZ ;  /* 0x0000000b0f0f7c24 */ /* 0x000fc8000f8e02ff */
[----:B------:R-:W-:Y:S01]  /*1af0*/  IMAD.HI.U32 R16, R9, R15, R8 ;  /* 0x0000000f09107227 */ /* 0x000fe200078e0008 */
[----:B------:R-:W-:-:S05]  /*1b00*/  IADD3 R9, PT, PT, R13, -0x1, RZ ;  /* 0xffffffff0d097810 */ /* 0x000fca0007ffe0ff */
[----:B------:R-:W-:-:S04]  /*1b10*/  IMAD.HI.U32 R11, R16, R13, RZ ;  /* 0x0000000d100b7227 */ /* 0x000fc800078e00ff */
[----:B------:R-:W-:Y:S01]  /*1b20*/  IMAD.HI.U32 R15, R16, R9, RZ ;  /* 0x00000009100f7227 */ /* 0x000fe200078e00ff */
[----:B------:R-:W-:-:S03]  /*1b30*/  IADD3 R8, PT, PT, -R11, RZ, RZ ;  /* 0x000000ff0b087210 */ /* 0x000fc60007ffe1ff */
[----:B------:R-:W-:Y:S01]  /*1b40*/  IMAD.MOV R26, RZ, RZ, -R15 ;  /* 0x000000ffff1a7224 */ /* 0x000fe200078e0a0f */
[----:B------:R-:W-:Y:S01]  /*1b50*/  MOV R15, UR5 ;  /* 0x00000005000f7c02 */ /* 0x000fe20008000f00 */
        /* <DEDUP_REMOVED lines=19> */
[----:B------:R-:W-:Y:S01]  /*1c90*/  IMAD.HI.U32 R28, R16, R2, RZ ;  /* 0x00000002101c7227 */ /* 0x000fe200078e00ff */
[----:B------:R-:W1:Y:S01]  /*1ca0*/  S2UR UR6, SR_CgaCtaId ;  /* 0x00000000000679c3 */ /* 0x000e620000008800 */
[----:B------:R-:W-:-:S03]  /*1cb0*/  UMOV UR5, 0x400 ;  /* 0x0000040000057882 */ /* 0x000fc60000000000 */
        /* <DEDUP_REMOVED lines=10> */
[----:B0-----:R-:W-:-:S04]  /*1d60*/  IMAD.WIDE.U32 R8, R27, 0x4, R24 ;  /* 0x000000041b087825 */ /* 0x001fc800078e0018 */
[----:B------:R-:W-:Y:S01]  /*1d70*/  IMAD R27, R26, UR11, R23 ;  /* 0x0000000b1a1b7c24 */ /* 0x000fe2000f8e0217 */
[----:B------:R0:W2:Y:S03]  /*1d80*/  LDG.E R28, desc[UR8][R8.64] ;  /* 0x00000008081c7981 */ /* 0x0000a6000c1e1900 */
[----:B0-----:R-:W-:-:S04]  /*1d90*/  IMAD.WIDE.U32 R8, R27, 0x4, R24 ;  /* 0x000000041b087825 */ /* 0x001fc800078e0018 */
[----:B------:R-:W-:Y:S02]  /*1da0*/  IMAD R27, R26, UR11, R11 ;  /* 0x0000000b1a1b7c24 */ /* 0x000fe4000f8e020b */
[----:B------:R-:W3:Y:S02]  /*1db0*/  LDG.E R8, desc[UR8][R8.64] ;  /* 0x0000000808087981 */ /* 0x000ee4000c1e1900 */
[----:B------:R-:W-:-:S05]  /*1dc0*/  IMAD.WIDE.U32 R26, R27, 0x4, R24 ;  /* 0x000000041b1a7825 */ /* 0x000fca00078e0018 */
[----:B------:R0:W3:Y:S01]  /*1dd0*/  LDG.E R9, desc[UR8][R26.64] ;  /* 0x000000081a097981 */ /* 0x0000e2000c1e1900 */
[----:B------:R-:W-:-:S05]  /*1de0*/  IADD3 R29, PT, PT, R0, 0x2, RZ ;  /* 0x00000002001d7810 */ /* 0x000fca0007ffe0ff */
        /* <DEDUP_REMOVED lines=8> */
[C---:B------:R-:W-:Y:S02]  /*1e70*/  IMAD R23, R30.reuse, UR11, R23 ;  /* 0x0000000b1e177c24 */ /* 0x040fe4000f8e0217 */
[C---:B0-----:R-:W-:Y:S02]  /*1e80*/  IMAD R27, R30.reuse, UR11, R10 ;  /* 0x0000000b1e1b7c24 */ /* 0x041fe4000f8e020a */
[----:B------:R-:W-:Y:S02]  /*1e90*/  IMAD R29, R30, UR11, R11 ;  /* 0x0000000b1e1d7c24 */ /* 0x000fe4000f8e020b */
[----:B------:R-:W-:-:S06]  /*1ea0*/  IMAD.WIDE.U32 R10, R27, 0x4, R24 ;  /* 0x000000041b0a7825 */ /* 0x000fcc00078e0018 */
[----:B------:R-:W4:Y:S04]  /*1eb0*/  LDG.E R10, desc[UR8][R10.64] ;  /* 0x000000080a0a7981 */ /* 0x000f28000c1e1900 */
[----:B--2---:R-:W-:Y:S04]  /*1ec0*/  STS [UR5+0x2cc], R28 ;  /* 0x0002cc1cff007988 */ /* 0x004fe80008000805 */
[----:B---3--:R0:W-:Y:S02]  /*1ed0*/  STS.64 [UR5+0x2d0], R8 ;  /* 0x0002d008ff007988 */ /* 0x0081e40008000a05 */
[----:B0-----:R-:W-:-:S04]  /*1ee0*/  IMAD.WIDE.U32 R8, R23, 0x4, R24 ;  /* 0x0000000417087825 */ /* 0x001fc800078e0018 */
[----:B------:R-:W-:Y:S02]  /*1ef0*/  IMAD.WIDE.U32 R24, R29, 0x4, R24 ;  /* 0x000000041d187825 */ /* 0x000fe400078e0018 */
[----:B------:R-:W2:Y:S04]  /*1f00*/  LDG.E R8, desc[UR8][R8.64] ;  /* 0x0000000808087981 */ /* 0x000ea8000c1e1900 */
[----:B------:R-:W2:Y:S04]  /*1f10*/  LDG.E R9, desc[UR8][R24.64] ;  /* 0x0000000818097981 */ /* 0x000ea8000c1e1900 */
[----:B----4-:R1:W-:Y:S04]  /*1f20*/  STS [UR5+0x2fc], R10 ;  /* 0x0002fc0aff007988 */ /* 0x0103e80008000805 */
[----:B--2---:R1:W-:Y:S01]  /*1f30*/  STS.64 [UR5+0x300], R8 ;  /* 0x00030008ff007988 */ /* 0x0043e20008000a05 */
[----:B------:R-:W-:Y:S05]  /*1f40*/  BRA `(.L_x_5) ;  /* 0x0000000400c87947 */ /* 0x000fea0003800000 */
.L_x_8:
[----:B------:R-:W1:Y:S01]  /*1f50*/  I2F.U32.RP R11, UR11 ;  /* 0x0000000b000b7d06 */ /* 0x000e620008209000 */
[----:B------:R-:W-:Y:S01]  /*1f60*/  MOV R8, RZ ;  /* 0x000000ff00087202 */ /* 0x000fe20000000f00 */
[----:B------:R-:W-:Y:S02]  /*1f70*/  UISETP.NE.U32.AND UP2, UPT, UR11, URZ, UPT ;  /* 0x000000ff0b00728c */ /* 0x000fe4000bf45070 */
[----:B------:R-:W-:-:S04]  /*1f80*/  ULOP3.LUT UR5, URZ, UR11, URZ, 0x33, !UPT ;  /* 0x0000000bff057292 */ /* 0x000fc8000f8e33ff */
[----:B-1----:R-:W1:Y:S02]  /*1f90*/  MUFU.RCP R11, R11 ;  /* 0x0000000b000b7308 */ /* 0x002e640000001000 */
[----:B-1----:R-:W-:-:S06]  /*1fa0*/  IADD3 R15, PT, PT, R11, 0xffffffe, RZ ;  /* 0x0ffffffe0b0f7810 */ /* 0x002fcc0007ffe0ff */
[----:B0-----:R0:W1:Y:S02]  /*1fb0*/  F2I.FTZ.U32.TRUNC.NTZ R9, R15 ;  /* 0x0000000f00097305 */ /* 0x001064000021f000 */
[----:B0-----:R-:W-:Y:S01]  /*1fc0*/  MOV R15, UR5 ;  /* 0x00000005000f7c02 */ /* 0x001fe20008000f00 */
[----:B-1----:R-:W-:-:S04]  /*1fd0*/  IMAD.MOV R23, RZ, RZ, -R9 ;  /* 0x000000ffff177224 */ /* 0x002fc800078e0a09 */
[----:B------:R-:W-:-:S04]  /*1fe0*/  IMAD R23, R23, UR11, RZ ;  /* 0x0000000b17177c24 */ /* 0x000fc8000f8e02ff */
[----:B------:R-:W-:Y:S01]  /*1ff0*/  IMAD.HI.U32 R16, R9, R23, R8 ;  /* 0x0000001709107227 */ /* 0x000fe200078e0008 */
[----:B------:R-:W-:-:S03]  /*2000*/  IADD3 R9, PT, PT, R0, 0x1, RZ ;  /* 0x0000000100097810 */ /* 0x000fc60007ffe0ff */
[----:B------:R-:W-:Y:S02]  /*2010*/  IMAD R23, R4, UR11, R10 ;  /* 0x0000000b04177c24 */ /* 0x000fe4000f8e020a */
[----:B------:R-:W-:-:S04]  /*2020*/  IMAD.HI.U32 R8, R16, R9, RZ ;  /* 0x0000000910087227 */ /* 0x000fc800078e00ff */
[----:B------:R-:W-:-:S04]  /*2030*/  IMAD.MOV R8, RZ, RZ, -R8 ;  /* 0x000000ffff087224 */ /* 0x000fc800078e0a08 */
[----:B------:R-:W-:-:S05]  /*2040*/  IMAD R8, R8, UR11, R9 ;  /* 0x0000000b08087c24 */ /* 0x000fca000f8e0209 */
[----:B------:R-:W-:-:S13]  /*2050*/  ISETP.GE.U32.AND P0, PT, R8, UR11, PT ;  /* 0x0000000b08007c0c */ /* 0x000fda000bf06070 */
[----:B------:R-:W-:Y:S02]  /*2060*/  @P0 IADD3 R8, PT, PT, R8, -UR11, RZ ;  /* 0x8000000b08080c10 */ /* 0x000fe4000fffe0ff */
[----:B------:R-:W-:Y:S02]  /*2070*/  PLOP3.LUT P0, PT, PT, PT, UP2, 0x80, 0x8 ;  /* 0x000000000008781c */ /* 0x000fe40003f0f028 */
[----:B------:R-:W-:-:S13]  /*2080*/  ISETP.GE.U32.AND P1, PT, R8, UR11, PT ;  /* 0x0000000b08007c0c */ /* 0x000fda000bf26070 */
[----:B------:R-:W-:-:S04]  /*2090*/  @P1 IADD3 R8, PT, PT, R8, -UR11, RZ ;  /* 0x8000000b08081c10 */ /* 0x000fc8000fffe0ff */
[----:B------:R-:W-:-:S05]  /*20a0*/  SEL R9, R15, R8, !P0 ;  /* 0x000000080f097207 */ /* 0x000fca0004000000 */
[----:B------:R-:W-:Y:S02]  /*20b0*/  IMAD R11, R9, UR11, R10 ;  /* 0x0000000b090b7c24 */ /* 0x000fe4000f8e020a */
[----:B------:R-:W-:-:S04]  /*20c0*/  IMAD.WIDE.U32 R8, R23, 0x4, R24 ;  /* 0x0000000417087825 */ /* 0x000fc800078e0018 */
[----:B------:R-:W-:Y:S02]  /*20d0*/  IMAD.WIDE.U32 R24, R11, 0x4, R24 ;  /* 0x000000040b187825 */ /* 0x000fe400078e0018 */
[----:B------:R-:W2:Y:S04]  /*20e0*/  LDG.E R8, desc[UR8][R8.64] ;  /* 0x0000000808087981 */ /* 0x000ea8000c1e1900 */
        /* <DEDUP_REMOVED lines=9> */
.L_x_7:
[----:B------:R-:W1:Y:S01]  /*2180*/  I2F.U32.RP R11, UR11 ;  /* 0x0000000b000b7d06 */ /* 0x000e620008209000 */
[----:B------:R-:W-:Y:S01]  /*2190*/  VIADD R23, R13, 0xfffffffc ;  /* 0xfffffffc0d177836 */ /* 0x000fe20000000000 */
[----:B------:R-:W-:Y:S02]  /*21a0*/  UISETP.NE.U32.AND UP2, UPT, UR11, URZ, UPT ;  /* 0x000000ff0b00728c */ /* 0x000fe4000bf45070 */
[----:B------:R-:W-:-:S04]  /*21b0*/  ULOP3.LUT UR5, URZ, UR11, URZ, 0x33, !UPT ;  /* 0x0000000bff057292 */ /* 0x000fc8000f8e33ff */
[----:B-1----:R-:W1:Y:S02]  /*21c0*/  MUFU.RCP R11, R11 ;  /* 0x0000000b000b7308 */ /* 0x002e640000001000 */
[----:B-1----:R-:W-:-:S06]  /*21d0*/  VIADD R8, R11, 0xffffffe ;  /* 0x0ffffffe0b087836 */ /* 0x002fcc0000000000 */
[----:B0-----:R0:W1:Y:S02]  /*21e0*/  F2I.FTZ.U32.TRUNC.NTZ R9, R8 ;  /* 0x0000000800097305 */ /* 0x001064000021f000 */
[----:B0-----:R-:W-:Y:S01]  /*21f0*/  HFMA2 R8, -RZ, RZ, 0, 0 ;  /* 0x00000000ff087431 */ /* 0x001fe200000001ff */
[----:B-1----:R-:W-:-:S05]  /*2200*/  IADD3 R15, PT, PT, RZ, -R9, RZ ;  /* 0x80000009ff0f7210 */ /* 0x002fca0007ffe0ff */
[----:B------:R-:W-:-:S04]  /*2210*/  IMAD R15, R15, UR11, RZ ;  /* 0x0000000b0f0f7c24 */ /* 0x000fc8000f8e02ff */
[----:B------:R-:W-:Y:S01]  /*2220*/  IMAD.HI.U32 R16, R9, R15, R8 ;  /* 0x0000000f09107227 */ /* 0x000fe200078e0008 */
[----:B------:R-:W-:-:S05]  /*2230*/  IADD3 R9, PT, PT, R13, -0x3, RZ ;  /* 0xfffffffd0d097810 */ /* 0x000fca0007ffe0ff */
        /* <DEDUP_REMOVED lines=9> */
[----:B------:R-:W-:Y:S02]  /*22d0*/  @P0 IADD3 R26, PT, PT, R26, -UR11, RZ ;  /* 0x8000000b1a1a0c10 */ /* 0x000fe4000fffe0ff */
[----:B------:R-:W-:Y:S02]  /*22e0*/  PLOP3.LUT P0, PT, PT, PT, UP2, 0x80, 0x8 ;  /* 0x000000000008781c */ /* 0x000fe40003f0f028 */
[----:B------:R-:W-:Y:S01]  /*22f0*/  @P2 VIADD R8, R8, -UR11 ;  /* 0x8000000b08082c36 */ /* 0x000fe20008000000 */
[----:B------:R-:W-:-:S04]  /*2300*/  ISETP.GE.U32.AND P1, PT, R26, UR11, PT ;  /* 0x0000000b1a007c0c */ /* 0x000fc8000bf26070 */
[----:B------:R-:W-:-:S09]  /*2310*/  ISETP.GE.U32.AND P2, PT, R8, UR11, PT ;  /* 0x0000000b08007c0c */ /* 0x000fd2000bf46070 */
[----:B------:R-:W-:-:S04]  /*2320*/  @P1 IADD3 R26, PT, PT, R26, -UR11, RZ ;  /* 0x8000000b1a1a1c10 */ /* 0x000fc8000fffe0ff */
        /* <DEDUP_REMOVED lines=9> */
[----:B------:R-:W-:Y:S01]  /*23c0*/  IMAD.HI.U32 R28, R16, R2, RZ ;  /* 0x00000002101c7227 */ /* 0x000fe200078e00ff */
[----:B------:R-:W1:Y:S01]  /*23d0*/  S2UR UR6, SR_CgaCtaId ;  /* 0x00000000000679c3 */ /* 0x000e620000008800 */
[----:B------:R-:W-:Y:S02]  /*23e0*/  UMOV UR5, 0x400 ;  /* 0x0000040000057882 */ /* 0x000fe40000000000 */
[----:B------:R-:W-:-:S04]  /*23f0*/  IMAD.MOV R29, RZ, RZ, -R28 ;  /* 0x000000ffff1d7224 */ /* 0x000fc800078e0a1c */
[----:B------:R-:W-:-:S05]  /*2400*/  IMAD R28, R29, UR11, R2 ;  /* 0x0000000b1d1c7c24 */ /* 0x000fca000f8e0202 */
[----:B------:R-:W-:Y:S01]  /*2410*/  ISETP.GE.U32.AND P1, PT, R28, UR11, PT ;  /* 0x0000000b1c007c0c */ /* 0x000fe2000bf26070 */
[----:B-1----:R-:W-:-:S12]  /*2420*/  ULEA UR5, UR6, UR5, 0x18 ;  /* 0x0000000506057291 */ /* 0x002fd8000f8ec0ff */
[----:B------:R-:W-:-:S04]  /*2430*/  @P1 IADD3 R28, PT, PT, R28, -UR11, RZ ;  /* 0x8000000b1c1c1c10 */ /* 0x000fc8000fffe0ff */
[----:B------:R-:W-:-:S13]  /*2440*/  ISETP.GE.U32.AND P1, PT, R28, UR11, PT ;  /* 0x0000000b1c007c0c */ /* 0x000fda000bf26070 */
[----:B------:R-:W-:-:S04]  /*2450*/  @P1 IADD3 R28, PT, PT, R28, -UR11, RZ ;  /* 0x8000000b1c1c1c10 */ /* 0x000fc8000fffe0ff */
[----:B0-----:R-:W-:-:S05]  /*2460*/  SEL R26, R15, R28, !P0 ;  /* 0x0000001c0f1a7207 */ /* 0x001fca0004000000 */
[----:B------:R-:W-:Y:S01]  /*2470*/  IMAD R27, R26, UR11, R10 ;  /* 0x0000000b1a1b7c24 */ /* 0x000fe2000f8e020a */
[----:B------:R-:W-:Y:S01]  /*2480*/  IADD3 R29, PT, PT, R0, 0x2, RZ ;  /* 0x00000002001d7810 */ /* 0x000fe20007ffe0ff */
[----:B--2---:R0:W-:Y:S02]  /*2490*/  STS.64 [UR5+0x278], R8 ;  /* 0x00027808ff007988 */ /* 0x0041e40008000a05 */
[----:B0-----:R-:W-:-:S05]  /*24a0*/  IMAD.WIDE.U32 R8, R27, 0x4, R24 ;  /* 0x000000041b087825 */ /* 0x001fca00078e0018 */
[----:B------:R0:W2:Y:S01]  /*24b0*/  LDG.E R27, desc[UR8][R8.64] ;  /* 0x00000008081b7981 */ /* 0x0000a2000c1e1900 */
        /* <DEDUP_REMOVED lines=26> */
[----:B----4-:R0:W-:Y:S02]  /*2660*/  STS.64 [UR5+0x2d8], R10 ;  /* 0x0002d80aff007988 */ /* 0x0101e40008000a05 */
.L_x_5:
[----:B------:R-:W-:Y:S05]  /*2670*/  BSYNC.RECONVERGENT B0 ;  /* 0x0000000000007941 */ /* 0x000fea0003800200 */
.L_x_0:
[----:B01234-:R-:W-:Y:S01]  /*2680*/  VIADDMNMX.U32 R8, R17, 0xfffffffe, R6, !PT ;  /* 0xfffffffe11087846 */ /* 0x01ffe20007800006 */
[----:B------:R-:W-:Y:S03]  /*2690*/  BAR.SYNC.DEFER_BLOCKING 0x0 ;  /* 0x0000000000007b1d */ /* 0x000fe60000010000 */
[----:B------:R-:W-:-:S03]  /*26a0*/  ISETP.GE.U32.AND P1, PT, R8, UR11, PT ;  /* 0x0000000b08007c0c */ /* 0x000fc6000bf26070 */
[----:B------:R-:W-:Y:S10]  /*26b0*/  BSSY.RECONVERGENT B0, `(.L_x_9) ;  /* 0x000006b000007945 */ /* 0x000ff40003800200 */
[----:B------:R-:W-:Y:S05]  /*26c0*/  @P1 BRA `(.L_x_10) ;  /* 0x0000000400a41947 */ /* 0x000fea0003800000 */
[----:B------:R-:W0:Y:S01]  /*26d0*/  S2UR UR6, SR_CgaCtaId ;  /* 0x00000000000679c3 */ /* 0x000e220000008800 */
[----:B------:R-:W1:Y:S01]  /*26e0*/  LDS R23, [R22] ;  /* 0x0000000016177984 */ /* 0x000e620000000800 */
[----:B------:R-:W-:Y:S01]  /*26f0*/  UMOV UR5, 0x400 ;  /* 0x0000040000057882 */ /* 0x000fe20000000000 */
[----:B------:R-:W-:Y:S01]  /*2700*/  UMOV UR12, 0xeb1c432d ;  /* 0xeb1c432d000c7882 */ /* 0x000fe20000000000 */
[----:B------:R-:W-:Y:S01]  /*2710*/  UMOV UR13, 0x3f1a36e2 ;  /* 0x3f1a36e2000d7882 */ /* 0x000fe20000000000 */
[----:B------:R-:W2:Y:S04]  /*2720*/  LDS R28, [R22+0x4] ;  /* 0x00000400161c7984 */ /* 0x000ea80000000800 */
[----:B------:R-:W-:Y:S01]  /*2730*/  LDS R29, [R22+0xc] ;  /* 0x00000c00161d7984 */ /* 0x000fe20000000800 */
[----:B0-----:R-:W-:-:S09]  /*2740*/  ULEA UR5, UR6, UR5, 0x18 ;  /* 0x0000000506057291 */ /* 0x001fd2000f8ec0ff */
[----:B------:R-:W0:Y:S01]  /*2750*/  LDS.128 R8, [UR5] ;  /* 0x00000005ff087984 */ /* 0x000e220008000c00 */
[----:B-1----:R1:W0:Y:S08]  /*2760*/  I2F.F64 R24, R23 ;  /* 0x0000001700187312 */ /* 0x0022300000201c00 */
[----:B--2---:R2:W3:Y:S01]  /*2770*/  I2F.F64 R26, R28 ;  /* 0x0000001c001a7312 */ /* 0x0044e20000201c00 */
[----:B-1----:R-:W-:Y:S04]  /*2780*/  LDS R23, [R22+0x30] ;  /* 0x0000300016177984 */ /* 0x002fe80000000800 */
[----:B--2---:R-:W-:Y:S01]  /*2790*/  LDS R28, [R22+0x38] ;  /* 0x00003800161c7984 */ /* 0x004fe20000000800 */
[----:B0-----:R-:W-:-:S03]  /*27a0*/  DFMA R8, R8, R24, RZ ;  /* 0x000000180808722b */ /* 0x001fc600000000ff */
[----:B------:R-:W0:Y:S05]  /*27b0*/  LDS R24, [R22+0x8] ;  /* 0x0000080016187984 */ /* 0x000e2a0000000800 */
[----:B---3--:R-:W-:Y:S02]  /*27c0*/  DFMA R26, R26, R10, R8 ;  /* 0x0000000a1a1a722b */ /* 0x008fe40000000008 */
[----:B------:R-:W1:Y:S01]  /*27d0*/  LDS.128 R8, [UR5+0x10] ;  /* 0x00001005ff087984 */ /* 0x000e620008000c00 */
[----:B0-----:R-:W1:Y:S05]  /*27e0*/  I2F.F64 R24, R24 ;  /* 0x0000001800187312 */ /* 0x001e6a0000201c00 */
[----:B-1----:R-:W-:-:S03]  /*27f0*/  DFMA R8, R8, R24, R26 ;  /* 0x000000180808722b */ /* 0x002fc6000000001a */
[----:B------:R0:W1:Y:S01]  /*2800*/  I2F.F64 R26, R29 ;  /* 0x0000001d001a7312 */ /* 0x0000620000201c00 */
[----:B------:R-:W2:Y:S04]  /*2810*/  LDS R24, [R22+0x10] ;  /* 0x0000100016187984 */ /* 0x000ea80000000800 */
[----:B0-----:R-:W-:Y:S01]  /*2820*/  LDS R29, [R22+0x40] ;  /* 0x00004000161d7984 */ /* 0x001fe20000000800 */
[----:B-1----:R-:W-:-:S03]  /*2830*/  DFMA R26, R26, R10, R8 ;  /* 0x0000000a1a1a722b */ /* 0x002fc60000000008 */
[----:B------:R-:W0:Y:S01]  /*2840*/  LDS.128 R8, [UR5+0x20] ;  /* 0x00002005ff087984 */ /* 0x000e220008000c00 */
[----:B--2---:R-:W0:Y:S04]  /*2850*/  I2F.F64 R24, R24 ;  /* 0x0000001800187312 */ /* 0x004e280000201c00 */
[----:B0-----:R-:W-:-:S04]  /*2860*/  DFMA R8, R8, R24, R26 ;  /* 0x000000180808722b */ /* 0x001fc8000000001a */
        /* <DEDUP_REMOVED lines=21> */
[----:B------:R0:W1:Y:S08]  /*29c0*/  I2F.F64 R26, R28 ;  /* 0x0000001c001a7312 */ /* 0x0000700000201c00 */
[----:B------:R-:W2:Y:S01]  /*29d0*/  I2F.F64 R24, R23 ;  /* 0x0000001700187312 */ /* 0x000ea20000201c00 */
[----:B0-----:R-:W-:Y:S01]  /*29e0*/  LDS R28, [R22+0x90] ;  /* 0x00009000161c7984 */ /* 0x001fe20000000800 */
[----:B-1----:R-:W-:-:S03]  /*29f0*/  DFMA R26, R26, R10, R8 ;  /* 0x0000000a1a1a722b */ /* 0x002fc60000000008 */
[----:B------:R-:W2:Y:S05]  /*2a00*/  LDS.128 R8, [UR5+0x60] ;  /* 0x00006005ff087984 */ /* 0x000eaa0008000c00 */
[----:B--2---:R-:W-:Y:S02]  /*2a10*/  DFMA R8, R8, R24, R26 ;  /* 0x000000180808722b */ /* 0x004fe4000000001a */
        /* <DEDUP_REMOVED lines=28> */
[----:B------:R-:W0:Y:S01]  /*2be0*/  I2F.F64 R26, R29 ;  /* 0x0000001d001a7312 */ /* 0x000e220000201c00 */
[----:B------:R-:W1:Y:S03]  /*2bf0*/  LDS R24, [R22+0xc8] ;  /* 0x0000c80016187984 */ /* 0x000e660000000800 */
[----:B0-----:R-:W-:Y:S02]  /*2c00*/  DFMA R26, R26, R10, R8 ;  /* 0x0000000a1a1a722b */ /* 0x001fe40000000008 */
[----:B------:R-:W0:Y:S02]  /*2c10*/  LDS.128 R8, [UR5+0xb0] ;  /* 0x0000b005ff087984 */ /* 0x000e240008000c00 */
[----:B-1----:R-:W0:Y:S04]  /*2c20*/  I2F.F64 R24, R24 ;  /* 0x0000001800187312 */ /* 0x002e280000201c00 */
[----:B0-----:R-:W-:-:S04]  /*2c30*/  DFMA R24, R8, R24, R26 ;  /* 0x000000180818722b */ /* 0x001fc8000000001a */
[----:B------:R-:W0:Y:S01]  /*2c40*/  I2F.F64 R8, R28 ;  /* 0x0000001c00087312 */ /* 0x000e220000201c00 */
[----:B------:R-:W1:Y:S03]  /*2c50*/  LDS R26, [R22+0xd0] ;  /* 0x0000d000161a7984 */ /* 0x000e660000000800 */
[----:B0-----:R-:W-:Y:S01]  /*2c60*/  DFMA R10, R8, R10, R24 ;  /* 0x0000000a080a722b */ /* 0x001fe20000000018 */
[----:B------:R-:W0:Y:S03]  /*2c70*/  LDS.64 R8, [UR5+0xc0] ;  /* 0x0000c005ff087984 */ /* 0x000e260008000a00 */
[----:B-1----:R-:W0:Y:S04]  /*2c80*/  I2F.F64 R26, R26 ;  /* 0x0000001a001a7312 */ /* 0x002e280000201c00 */
[----:B0-----:R-:W-:-:S08]  /*2c90*/  DFMA R10, R8, R26, R10 ;  /* 0x0000001a080a722b */ /* 0x001fd0000000000a */
[----:B------:R-:W-:-:S14]  /*2ca0*/  DSETP.GEU.AND P1, PT, |R10|, UR12, PT ;  /* 0x0000000c0a007e2a */ /* 0x000fdc000bf2e200 */
[----:B------:R-:W0:Y:S02]  /*2cb0*/  @!P1 LDC.64 R8, c[0x0][0x388] ;  /* 0x0000e200ff089b82 */ /* 0x000e240000000a00 */
[----:B0-----:R-:W-:-:S05]  /*2cc0*/  @!P1 IMAD.WIDE.U32 R8, R14, 0x4, R8 ;  /* 0x000000040e089825 */ /* 0x001fca00078e0008 */
[----:B------:R0:W-:Y:S01]  /*2cd0*/  @!P1 STG.E desc[UR8][R8.64], R23 ;  /* 0x0000001708009986 */ /* 0x0001e2000c101908 */
[----:B------:R-:W-:Y:S05]  /*2ce0*/  @!P1 BRA `(.L_x_10) ;  /* 0x00000000001c9947 */ /* 0x000fea0003800000 */
[----:B0-----:R-:W0:Y:S01]  /*2cf0*/  LDC.64 R8, c[0x0][0x388] ;  /* 0x0000e200ff087b82 */ /* 0x001e220000000a00 */
[----:B------:R-:W-:-:S14]  /*2d00*/  DSETP.GT.AND P1, PT, R10, RZ, PT ;  /* 0x000000ff0a00722a */ /* 0x000fdc0003f24000 */
[----:B------:R-:W-:Y:S01]  /*2d10*/  @P1 MOV R11, 0x1 ;  /* 0x00000001000b1802 */ /* 0x000fe20000000f00 */
[----:B------:R-:W-:Y:S02]  /*2d20*/  @!P1 IMAD.MOV.U32 R23, RZ, RZ, -0x1 ;  /* 0xffffffffff179424 */ /* 0x000fe400078e00ff */
[----:B0-----:R-:W-:-:S05]  /*2d30*/  IMAD.WIDE.U32 R8, R14, 0x4, R8 ;  /* 0x000000040e087825 */ /* 0x001fca00078e0008 */
[----:B------:R1:W-:Y:S04]  /*2d40*/  @P1 STG.E desc[UR8][R8.64], R11 ;  /* 0x0000000b08001986 */ /* 0x0003e8000c101908 */
[----:B------:R1:W-:Y:S02]  /*2d50*/  @!P1 STG.E desc[UR8][R8.64], R23 ;  /* 0x0000001708009986 */ /* 0x0003e4000c101908 */
.L_x_10:
[----:B------:R-:W-:Y:S05]  /*2d60*/  BSYNC.RECONVERGENT B0 ;  /* 0x0000000000007941 */ /* 0x000fea0003800200 */
.L_x_9:
[----:B------:R-:W-:Y:S02]  /*2d70*/  IADD3 R13, PT, PT, R13, 0x40, RZ ;  /* 0x000000400d0d7810 */ /* 0x000fe40007ffe0ff */
[----:B------:R-:W-:Y:S02]  /*2d80*/  IADD3 R14, PT, PT, R14, 0x40, RZ ;  /* 0x000000400e0e7810 */ /* 0x000fe40007ffe0ff */
[----:B------:R-:W-:Y:S01]  /*2d90*/  IADD3 R17, PT, PT, R17, 0x40, RZ ;  /* 0x0000004011117810 */ /* 0x000fe20007ffe0ff */
[----:B------:R-:W-:Y:S06]  /*2da0*/  BRA.U UP1, `(.L_x_11) ;  /* 0xffffffd9016c7547 */ /* 0x000fec000b83ffff */
[----:B------:R-:W-:Y:S05]  /*2db0*/  BRA.U UP0, `(.L_x_12) ;  /* 0xffffffd500a07547 */ /* 0x000fea000b83ffff */
[----:B------:R-:W-:Y:S05]  /*2dc0*/  EXIT ;  /* 0x000000000000794d */ /* 0x000fea0003800000 */
.L_x_13:
[----:B------:R-:W-:-:S00]  /*2dd0*/  BRA `(.L_x_13) ;  /* 0xfffffffc00fc7947 */ /* 0x000fc0000383ffff */
[----:B------:R-:W-:-:S00]  /*2de0*/  NOP ;  /* 0x0000000000007918 */ /* 0x000fc00000000000 */
        /* <DEDUP_REMOVED lines=9> */
.L_x_14:


//--------------------- .nv.shared._Z12ising_kernelPiS_Pdi --------------------------
	.section	.nv.shared._Z12ising_kernelPiS_Pdi,"aw",@nobits
	.sectionflags	@""
	.align	8
.nv.shared._Z12ising_kernelPiS_Pdi:
	.zero		1800


//--------------------- .nv.shared.reserved.0     --------------------------
	.section	.nv.shared.reserved.0,"aw",@nobits
	.weak		__nv_reservedSMEM_offset_0_alias
	.size		__nv_reservedSMEM_offset_0_alias, 0, 64
	.other		__nv_reservedSMEM_offset_0_alias,@"STO_CUDA_RESERVED_SHARED STV_DEFAULT"
__nv_reservedSMEM_offset_0_alias:
	.zero		0
	.zero		64


//--------------------- .nv.constant0._Z12ising_kernelPiS_Pdi --------------------------
	.section	.nv.constant0._Z12ising_kernelPiS_Pdi,"a",@progbits
	.sectionflags	@""
	.align	4
.nv.constant0._Z12ising_kernelPiS_Pdi:
	.zero		924


//--------------------- SYMBOLS --------------------------

	.type		.nv.reservedSmem.offset0,@object
	.size		.nv.reservedSmem.offset0,0x4
	.type		.nv.reservedSmem.cap,@object
	.size		.nv.reservedSmem.cap,0x4
